//
// Generated by NVIDIA NVVM Compiler
//
// Compiler Build ID: CL-36424714
// Cuda compilation tools, release 13.0, V13.0.88
// Based on NVVM 20.0.0
//

.version 9.0
.target sm_100
.address_size 64

	// .globl	accLog_kernel_kernel0
.global .align 4 .b8 __cudart_i2opi_f[24] = {65, 144, 67, 60, 153, 149, 98, 219, 192, 221, 52, 245, 209, 87, 39, 252, 41, 21, 68, 78, 110, 131, 249, 162};

.visible .entry accLog_kernel_kernel0(
	.param .u64 .ptr .align 1 accLog_kernel_kernel0_param_0,
	.param .u64 .ptr .align 1 accLog_kernel_kernel0_param_1,
	.param .f32 accLog_kernel_kernel0_param_2,
	.param .f32 accLog_kernel_kernel0_param_3,
	.param .u32 accLog_kernel_kernel0_param_4
)
{
	.reg .pred 	%p<5>;
	.reg .b32 	%r<10>;
	.reg .b32 	%f<27>;
	.reg .b64 	%rd<8>;

	ld.param.u64 	%rd1, [accLog_kernel_kernel0_param_0];
	ld.param.u64 	%rd2, [accLog_kernel_kernel0_param_1];
	ld.param.f32 	%f1, [accLog_kernel_kernel0_param_2];
	ld.param.f32 	%f2, [accLog_kernel_kernel0_param_3];
	ld.param.u32 	%r2, [accLog_kernel_kernel0_param_4];
	mov.u32 	%r3, %tid.x;
	mov.u32 	%r4, %ctaid.x;
	shl.b32 	%r5, %r4, 6;
	add.s32 	%r1, %r5, %r3;
	setp.ge.s32 	%p1, %r1, %r2;
	@%p1 bra 	$L__BB0_2;
	cvta.to.global.u64 	%rd3, %rd1;
	cvta.to.global.u64 	%rd4, %rd2;
	mul.wide.s32 	%rd5, %r1, 4;
	add.s64 	%rd6, %rd3, %rd5;
	ld.global.f32 	%f3, [%rd6];
	setp.lt.f32 	%p2, %f3, 0f00800000;
	mul.f32 	%f4, %f3, 0f4B000000;
	selp.f32 	%f5, %f4, %f3, %p2;
	selp.f32 	%f6, 0fC1B80000, 0f00000000, %p2;
	mov.b32 	%r6, %f5;
	add.s32 	%r7, %r6, -1059760811;
	and.b32  	%r8, %r7, -8388608;
	sub.s32 	%r9, %r6, %r8;
	mov.b32 	%f7, %r9;
	cvt.rn.f32.s32 	%f8, %r8;
	fma.rn.f32 	%f9, %f8, 0f34000000, %f6;
	add.f32 	%f10, %f7, 0fBF800000;
	fma.rn.f32 	%f11, %f10, 0fBE055027, 0f3E1039F6;
	fma.rn.f32 	%f12, %f11, %f10, 0fBDF8CDCC;
	fma.rn.f32 	%f13, %f12, %f10, 0f3E0F2955;
	fma.rn.f32 	%f14, %f13, %f10, 0fBE2AD8B9;
	fma.rn.f32 	%f15, %f14, %f10, 0f3E4CED0B;
	fma.rn.f32 	%f16, %f15, %f10, 0fBE7FFF22;
	fma.rn.f32 	%f17, %f16, %f10, 0f3EAAAA78;
	fma.rn.f32 	%f18, %f17, %f10, 0fBF000000;
	mul.f32 	%f19, %f10, %f18;
	fma.rn.f32 	%f20, %f19, %f10, %f10;
	fma.rn.f32 	%f21, %f9, 0f3F317218, %f20;
	setp.gt.u32 	%p3, %r6, 2139095039;
	fma.rn.f32 	%f22, %f5, 0f7F800000, 0f7F800000;
	selp.f32 	%f23, %f22, %f21, %p3;
	setp.eq.f32 	%p4, %f5, 0f00000000;
	mul.f32 	%f24, %f23, 0f3EDE5BD9;
	selp.f32 	%f25, 0fFF800000, %f24, %p4;
	fma.rn.f32 	%f26, %f2, %f25, %f1;
	add.s64 	%rd7, %rd4, %rd5;
	st.global.f32 	[%rd7], %f26;
$L__BB0_2:
	ret;

}
	// .globl	accComplexToArg_kernel_kernel0
.visible .entry accComplexToArg_kernel_kernel0(
	.param .u64 .ptr .align 1 accComplexToArg_kernel_kernel0_param_0,
	.param .u64 .ptr .align 1 accComplexToArg_kernel_kernel0_param_1,
	.param .u64 .ptr .align 1 accComplexToArg_kernel_kernel0_param_2,
	.param .u32 accComplexToArg_kernel_kernel0_param_3
)
{
	.reg .pred 	%p<12>;
	.reg .b32 	%r<9>;
	.reg .b32 	%f<35>;
	.reg .b64 	%rd<14>;
	.reg .b64 	%fd<2>;

	ld.param.u64 	%rd1, [accComplexToArg_kernel_kernel0_param_0];
	ld.param.u64 	%rd2, [accComplexToArg_kernel_kernel0_param_1];
	ld.param.u64 	%rd3, [accComplexToArg_kernel_kernel0_param_2];
	ld.param.u32 	%r2, [accComplexToArg_kernel_kernel0_param_3];
	mov.u32 	%r3, %tid.x;
	mov.u32 	%r4, %ctaid.x;
	shl.b32 	%r5, %r4, 6;
	add.s32 	%r1, %r5, %r3;
	setp.ge.s32 	%p1, %r1, %r2;
	@%p1 bra 	$L__BB1_15;
	cvta.to.global.u64 	%rd4, %rd1;
	mul.wide.s32 	%rd5, %r1, 8;
	add.s64 	%rd6, %rd4, %rd5;
	ld.global.f32 	%f1, [%rd6+4];
	ld.global.f32 	%f2, [%rd6];
	abs.f32 	%f3, %f1;
	abs.f32 	%f16, %f2;
	max.f32 	%f17, %f3, %f16;
	setp.leu.f32 	%p2, %f17, 0f00000000;
	mov.f32 	%f34, 0f00000000;
	@%p2 bra 	$L__BB1_14;
	setp.geu.f32 	%p3, %f3, %f16;
	@%p3 bra 	$L__BB1_4;
	div.rn.f32 	%f33, %f3, %f16;
	bra.uni 	$L__BB1_5;
$L__BB1_4:
	div.rn.f32 	%f33, %f16, %f3;
$L__BB1_5:
	cvt.f64.f32 	%fd1, %f33;
	setp.lt.f64 	%p4, %fd1, 0d3F70101029AA03B0;
	@%p4 bra 	$L__BB1_7;
	mul.f32 	%f18, %f33, 0f437F0000;
	cvt.rzi.s32.f32 	%r6, %f18;
	and.b32  	%r7, %r6, 255;
	cvt.rn.f32.u32 	%f19, %r7;
	sub.f32 	%f20, %f18, %f19;
	cvta.to.global.u64 	%rd7, %rd3;
	shl.b32 	%r8, %r6, 2;
	cvt.u64.u32 	%rd8, %r8;
	and.b64  	%rd9, %rd8, 1020;
	add.s64 	%rd10, %rd7, %rd9;
	ld.global.f32 	%f21, [%rd10];
	ld.global.f32 	%f22, [%rd10+4];
	sub.f32 	%f23, %f22, %f21;
	fma.rn.f32 	%f33, %f20, %f23, %f21;
$L__BB1_7:
	setp.geu.f32 	%p5, %f3, %f16;
	@%p5 bra 	$L__BB1_11;
	setp.ltu.f32 	%p9, %f2, 0f00000000;
	@%p9 bra 	$L__BB1_10;
	setp.ge.f32 	%p10, %f1, 0f00000000;
	neg.f32 	%f28, %f33;
	selp.f32 	%f34, %f33, %f28, %p10;
	bra.uni 	$L__BB1_14;
$L__BB1_10:
	setp.ge.f32 	%p11, %f1, 0f00000000;
	mov.f32 	%f29, 0f40490FDB;
	sub.f32 	%f30, %f29, %f33;
	add.f32 	%f31, %f33, 0fC0490FDB;
	selp.f32 	%f34, %f30, %f31, %p11;
	bra.uni 	$L__BB1_14;
$L__BB1_11:
	setp.ltu.f32 	%p6, %f1, 0f00000000;
	@%p6 bra 	$L__BB1_13;
	setp.ge.f32 	%p7, %f2, 0f00000000;
	neg.f32 	%f24, %f33;
	selp.f32 	%f25, %f24, %f33, %p7;
	add.f32 	%f34, %f25, 0f3FC90FDB;
	bra.uni 	$L__BB1_14;
$L__BB1_13:
	setp.ge.f32 	%p8, %f2, 0f00000000;
	neg.f32 	%f26, %f33;
	selp.f32 	%f27, %f33, %f26, %p8;
	add.f32 	%f34, %f27, 0fBFC90FDB;
$L__BB1_14:
	cvta.to.global.u64 	%rd11, %rd2;
	mul.wide.s32 	%rd12, %r1, 4;
	add.s64 	%rd13, %rd11, %rd12;
	st.global.f32 	[%rd13], %f34;
$L__BB1_15:
	ret;

}
	// .globl	accComplexToMag_kernel_kernel0
.visible .entry accComplexToMag_kernel_kernel0(
	.param .u64 .ptr .align 1 accComplexToMag_kernel_kernel0_param_0,
	.param .u64 .ptr .align 1 accComplexToMag_kernel_kernel0_param_1,
	.param .u32 accComplexToMag_kernel_kernel0_param_2
)
{
	.reg .pred 	%p<2>;
	.reg .b32 	%r<6>;
	.reg .b32 	%f<6>;
	.reg .b64 	%rd<9>;

	ld.param.u64 	%rd1, [accComplexToMag_kernel_kernel0_param_0];
	ld.param.u64 	%rd2, [accComplexToMag_kernel_kernel0_param_1];
	ld.param.u32 	%r2, [accComplexToMag_kernel_kernel0_param_2];
	mov.u32 	%r3, %tid.x;
	mov.u32 	%r4, %ctaid.x;
	shl.b32 	%r5, %r4, 6;
	add.s32 	%r1, %r5, %r3;
	setp.ge.s32 	%p1, %r1, %r2;
	@%p1 bra 	$L__BB2_2;
	cvta.to.global.u64 	%rd3, %rd1;
	cvta.to.global.u64 	%rd4, %rd2;
	mul.wide.s32 	%rd5, %r1, 8;
	add.s64 	%rd6, %rd3, %rd5;
	ld.global.f32 	%f1, [%rd6+4];
	ld.global.f32 	%f2, [%rd6];
	mul.f32 	%f3, %f2, %f2;
	fma.rn.f32 	%f4, %f1, %f1, %f3;
	sqrt.rn.f32 	%f5, %f4;
	mul.wide.s32 	%rd7, %r1, 4;
	add.s64 	%rd8, %rd4, %rd7;
	st.global.f32 	[%rd8], %f5;
$L__BB2_2:
	ret;

}
	// .globl	accComplexToMagPhase_kernel_kernel0
.visible .entry accComplexToMagPhase_kernel_kernel0(
	.param .u64 .ptr .align 1 accComplexToMagPhase_kernel_kernel0_param_0,
	.param .u64 .ptr .align 1 accComplexToMagPhase_kernel_kernel0_param_1,
	.param .u64 .ptr .align 1 accComplexToMagPhase_kernel_kernel0_param_2,
	.param .u64 .ptr .align 1 accComplexToMagPhase_kernel_kernel0_param_3,
	.param .u32 accComplexToMagPhase_kernel_kernel0_param_4
)
{
	.reg .pred 	%p<12>;
	.reg .b32 	%r<9>;
	.reg .b32 	%f<38>;
	.reg .b64 	%rd<18>;
	.reg .b64 	%fd<2>;

	ld.param.u64 	%rd1, [accComplexToMagPhase_kernel_kernel0_param_0];
	ld.param.u64 	%rd2, [accComplexToMagPhase_kernel_kernel0_param_1];
	ld.param.u64 	%rd3, [accComplexToMagPhase_kernel_kernel0_param_2];
	ld.param.u64 	%rd4, [accComplexToMagPhase_kernel_kernel0_param_3];
	ld.param.u32 	%r2, [accComplexToMagPhase_kernel_kernel0_param_4];
	mov.u32 	%r3, %tid.x;
	mov.u32 	%r4, %ctaid.x;
	shl.b32 	%r5, %r4, 6;
	add.s32 	%r1, %r5, %r3;
	setp.ge.s32 	%p1, %r1, %r2;
	@%p1 bra 	$L__BB3_15;
	cvta.to.global.u64 	%rd5, %rd1;
	cvta.to.global.u64 	%rd6, %rd2;
	mul.wide.s32 	%rd7, %r1, 8;
	add.s64 	%rd8, %rd5, %rd7;
	ld.global.f32 	%f1, [%rd8+4];
	ld.global.f32 	%f2, [%rd8];
	mul.f32 	%f16, %f2, %f2;
	fma.rn.f32 	%f17, %f1, %f1, %f16;
	sqrt.rn.f32 	%f18, %f17;
	mul.wide.s32 	%rd9, %r1, 4;
	add.s64 	%rd10, %rd6, %rd9;
	st.global.f32 	[%rd10], %f18;
	abs.f32 	%f3, %f1;
	abs.f32 	%f19, %f2;
	max.f32 	%f20, %f3, %f19;
	setp.leu.f32 	%p2, %f20, 0f00000000;
	mov.f32 	%f37, 0f00000000;
	@%p2 bra 	$L__BB3_14;
	setp.geu.f32 	%p3, %f3, %f19;
	@%p3 bra 	$L__BB3_4;
	div.rn.f32 	%f36, %f3, %f19;
	bra.uni 	$L__BB3_5;
$L__BB3_4:
	div.rn.f32 	%f36, %f19, %f3;
$L__BB3_5:
	cvt.f64.f32 	%fd1, %f36;
	setp.lt.f64 	%p4, %fd1, 0d3F70101029AA03B0;
	@%p4 bra 	$L__BB3_7;
	mul.f32 	%f21, %f36, 0f437F0000;
	cvt.rzi.s32.f32 	%r6, %f21;
	and.b32  	%r7, %r6, 255;
	cvt.rn.f32.u32 	%f22, %r7;
	sub.f32 	%f23, %f21, %f22;
	cvta.to.global.u64 	%rd11, %rd4;
	shl.b32 	%r8, %r6, 2;
	cvt.u64.u32 	%rd12, %r8;
	and.b64  	%rd13, %rd12, 1020;
	add.s64 	%rd14, %rd11, %rd13;
	ld.global.f32 	%f24, [%rd14];
	ld.global.f32 	%f25, [%rd14+4];
	sub.f32 	%f26, %f25, %f24;
	fma.rn.f32 	%f36, %f23, %f26, %f24;
$L__BB3_7:
	setp.geu.f32 	%p5, %f3, %f19;
	@%p5 bra 	$L__BB3_11;
	setp.ltu.f32 	%p9, %f2, 0f00000000;
	@%p9 bra 	$L__BB3_10;
	setp.ge.f32 	%p10, %f1, 0f00000000;
	neg.f32 	%f31, %f36;
	selp.f32 	%f37, %f36, %f31, %p10;
	bra.uni 	$L__BB3_14;
$L__BB3_10:
	setp.ge.f32 	%p11, %f1, 0f00000000;
	mov.f32 	%f32, 0f40490FDB;
	sub.f32 	%f33, %f32, %f36;
	add.f32 	%f34, %f36, 0fC0490FDB;
	selp.f32 	%f37, %f33, %f34, %p11;
	bra.uni 	$L__BB3_14;
$L__BB3_11:
	setp.ltu.f32 	%p6, %f1, 0f00000000;
	@%p6 bra 	$L__BB3_13;
	setp.ge.f32 	%p7, %f2, 0f00000000;
	neg.f32 	%f27, %f36;
	selp.f32 	%f28, %f27, %f36, %p7;
	add.f32 	%f37, %f28, 0f3FC90FDB;
	bra.uni 	$L__BB3_14;
$L__BB3_13:
	setp.ge.f32 	%p8, %f2, 0f00000000;
	neg.f32 	%f29, %f36;
	selp.f32 	%f30, %f36, %f29, %p8;
	add.f32 	%f37, %f30, 0fBFC90FDB;
$L__BB3_14:
	cvta.to.global.u64 	%rd15, %rd3;
	add.s64 	%rd17, %rd15, %rd9;
	st.global.f32 	[%rd17], %f37;
$L__BB3_15:
	ret;

}
	// .globl	accComplexToMagSquared_kernel_kernel0
.visible .entry accComplexToMagSquared_kernel_kernel0(
	.param .u64 .ptr .align 1 accComplexToMagSquared_kernel_kernel0_param_0,
	.param .u64 .ptr .align 1 accComplexToMagSquared_kernel_kernel0_param_1,
	.param .u32 accComplexToMagSquared_kernel_kernel0_param_2
)
{
	.reg .pred 	%p<2>;
	.reg .b32 	%r<6>;
	.reg .b32 	%f<5>;
	.reg .b64 	%rd<9>;

	ld.param.u64 	%rd1, [accComplexToMagSquared_kernel_kernel0_param_0];
	ld.param.u64 	%rd2, [accComplexToMagSquared_kernel_kernel0_param_1];
	ld.param.u32 	%r2, [accComplexToMagSquared_kernel_kernel0_param_2];
	mov.u32 	%r3, %tid.x;
	mov.u32 	%r4, %ctaid.x;
	shl.b32 	%r5, %r4, 6;
	add.s32 	%r1, %r5, %r3;
	setp.ge.s32 	%p1, %r1, %r2;
	@%p1 bra 	$L__BB4_2;
	cvta.to.global.u64 	%rd3, %rd1;
	cvta.to.global.u64 	%rd4, %rd2;
	mul.wide.s32 	%rd5, %r1, 8;
	add.s64 	%rd6, %rd3, %rd5;
	ld.global.f32 	%f1, [%rd6+4];
	ld.global.f32 	%f2, [%rd6];
	mul.f32 	%f3, %f2, %f2;
	fma.rn.f32 	%f4, %f1, %f1, %f3;
	mul.wide.s32 	%rd7, %r1, 4;
	add.s64 	%rd8, %rd4, %rd7;
	st.global.f32 	[%rd8], %f4;
$L__BB4_2:
	ret;

}
	// .globl	accMagPhaseToComplex_kernel_kernel0
.visible .entry accMagPhaseToComplex_kernel_kernel0(
	.param .u64 .ptr .align 1 accMagPhaseToComplex_kernel_kernel0_param_0,
	.param .u64 .ptr .align 1 accMagPhaseToComplex_kernel_kernel0_param_1,
	.param .u64 .ptr .align 1 accMagPhaseToComplex_kernel_kernel0_param_2,
	.param .u32 accMagPhaseToComplex_kernel_kernel0_param_3
)
{
	.local .align 4 .b8 	__local_depot5[28];
	.reg .b64 	%SP;
	.reg .b64 	%SPL;
	.reg .pred 	%p<18>;
	.reg .b32 	%r<84>;
	.reg .b32 	%f<51>;
	.reg .b64 	%rd<50>;
	.reg .b64 	%fd<5>;

	mov.u64 	%SPL, __local_depot5;
	ld.param.u64 	%rd16, [accMagPhaseToComplex_kernel_kernel0_param_0];
	ld.param.u64 	%rd17, [accMagPhaseToComplex_kernel_kernel0_param_1];
	ld.param.u64 	%rd18, [accMagPhaseToComplex_kernel_kernel0_param_2];
	ld.param.u32 	%r29, [accMagPhaseToComplex_kernel_kernel0_param_3];
	add.u64 	%rd1, %SPL, 0;
	mov.u32 	%r30, %tid.x;
	mov.u32 	%r31, %ctaid.x;
	shl.b32 	%r32, %r31, 6;
	add.s32 	%r1, %r32, %r30;
	setp.ge.s32 	%p1, %r1, %r29;
	@%p1 bra 	$L__BB5_18;
	cvta.to.global.u64 	%rd20, %rd16;
	cvta.to.global.u64 	%rd21, %rd17;
	mul.wide.s32 	%rd22, %r1, 4;
	add.s64 	%rd23, %rd20, %rd22;
	ld.global.f32 	%f1, [%rd23];
	add.s64 	%rd24, %rd21, %rd22;
	ld.global.f32 	%f2, [%rd24];
	mul.f32 	%f12, %f2, 0f3F22F983;
	cvt.rni.s32.f32 	%r83, %f12;
	cvt.rn.f32.s32 	%f13, %r83;
	fma.rn.f32 	%f14, %f13, 0fBFC90FDA, %f2;
	fma.rn.f32 	%f15, %f13, 0fB3A22168, %f14;
	fma.rn.f32 	%f50, %f13, 0fA7C234C5, %f15;
	abs.f32 	%f4, %f2;
	setp.ltu.f32 	%p2, %f4, 0f47CE4780;
	mov.u32 	%r79, %r83;
	mov.f32 	%f49, %f50;
	@%p2 bra 	$L__BB5_9;
	setp.neu.f32 	%p3, %f4, 0f7F800000;
	@%p3 bra 	$L__BB5_4;
	mov.f32 	%f18, 0f00000000;
	mul.rn.f32 	%f49, %f2, %f18;
	mov.b32 	%r79, 0;
	bra.uni 	$L__BB5_9;
$L__BB5_4:
	mov.b32 	%r3, %f2;
	shl.b32 	%r34, %r3, 8;
	or.b32  	%r4, %r34, -2147483648;
	mov.b64 	%rd46, 0;
	mov.b32 	%r76, 0;
	mov.u64 	%rd44, __cudart_i2opi_f;
	mov.u64 	%rd45, %rd1;
$L__BB5_5:
	.pragma "nounroll";
	ld.global.nc.u32 	%r35, [%rd44];
	mad.wide.u32 	%rd27, %r35, %r4, %rd46;
	shr.u64 	%rd46, %rd27, 32;
	st.local.u32 	[%rd45], %rd27;
	add.s32 	%r76, %r76, 1;
	add.s64 	%rd45, %rd45, 4;
	add.s64 	%rd44, %rd44, 4;
	setp.ne.s32 	%p4, %r76, 6;
	@%p4 bra 	$L__BB5_5;
	shr.u32 	%r36, %r3, 23;
	st.local.u32 	[%rd1+24], %rd46;
	and.b32  	%r7, %r36, 31;
	and.b32  	%r37, %r36, 224;
	add.s32 	%r38, %r37, -128;
	shr.u32 	%r39, %r38, 5;
	mul.wide.u32 	%rd28, %r39, 4;
	sub.s64 	%rd8, %rd1, %rd28;
	ld.local.u32 	%r77, [%rd8+24];
	ld.local.u32 	%r78, [%rd8+20];
	setp.eq.s32 	%p5, %r7, 0;
	@%p5 bra 	$L__BB5_8;
	shf.l.wrap.b32 	%r77, %r78, %r77, %r7;
	ld.local.u32 	%r40, [%rd8+16];
	shf.l.wrap.b32 	%r78, %r40, %r78, %r7;
$L__BB5_8:
	shr.u32 	%r41, %r77, 30;
	shf.l.wrap.b32 	%r42, %r78, %r77, 2;
	shl.b32 	%r43, %r78, 2;
	shr.u32 	%r44, %r42, 31;
	add.s32 	%r45, %r44, %r41;
	neg.s32 	%r46, %r45;
	setp.lt.s32 	%p6, %r3, 0;
	selp.b32 	%r79, %r46, %r45, %p6;
	xor.b32  	%r47, %r42, %r3;
	shr.s32 	%r48, %r42, 31;
	xor.b32  	%r49, %r48, %r42;
	xor.b32  	%r50, %r48, %r43;
	cvt.u64.u32 	%rd29, %r49;
	shl.b64 	%rd30, %rd29, 32;
	cvt.u64.u32 	%rd31, %r50;
	or.b64  	%rd32, %rd30, %rd31;
	cvt.rn.f64.s64 	%fd1, %rd32;
	mul.f64 	%fd2, %fd1, 0d3BF921FB54442D19;
	cvt.rn.f32.f64 	%f16, %fd2;
	neg.f32 	%f17, %f16;
	setp.lt.s32 	%p7, %r47, 0;
	selp.f32 	%f49, %f17, %f16, %p7;
$L__BB5_9:
	setp.ltu.f32 	%p8, %f4, 0f47CE4780;
	add.s32 	%r52, %r79, 1;
	mul.rn.f32 	%f19, %f49, %f49;
	and.b32  	%r53, %r79, 1;
	setp.eq.b32 	%p9, %r53, 1;
	selp.f32 	%f20, %f49, 0f3F800000, %p9;
	fma.rn.f32 	%f21, %f19, %f20, 0f00000000;
	fma.rn.f32 	%f22, %f19, 0f37CBAC00, 0fBAB607ED;
	selp.f32 	%f23, 0fB94D4153, %f22, %p9;
	selp.f32 	%f24, 0f3C0885E4, 0f3D2AAABB, %p9;
	fma.rn.f32 	%f25, %f23, %f19, %f24;
	selp.f32 	%f26, 0fBE2AAAA8, 0fBEFFFFFF, %p9;
	fma.rn.f32 	%f27, %f25, %f19, %f26;
	fma.rn.f32 	%f28, %f27, %f21, %f20;
	and.b32  	%r54, %r52, 2;
	setp.eq.s32 	%p10, %r54, 0;
	mov.f32 	%f29, 0f00000000;
	sub.f32 	%f30, %f29, %f28;
	selp.f32 	%f8, %f28, %f30, %p10;
	@%p8 bra 	$L__BB5_17;
	setp.neu.f32 	%p11, %f4, 0f7F800000;
	@%p11 bra 	$L__BB5_12;
	mov.f32 	%f33, 0f00000000;
	mul.rn.f32 	%f50, %f2, %f33;
	mov.b32 	%r83, 0;
	bra.uni 	$L__BB5_17;
$L__BB5_12:
	mov.b32 	%r16, %f2;
	shl.b32 	%r56, %r16, 8;
	or.b32  	%r17, %r56, -2147483648;
	mov.b64 	%rd49, 0;
	mov.b32 	%r80, 0;
	mov.u64 	%rd47, __cudart_i2opi_f;
	mov.u64 	%rd48, %rd1;
$L__BB5_13:
	.pragma "nounroll";
	ld.global.nc.u32 	%r57, [%rd47];
	mad.wide.u32 	%rd35, %r57, %r17, %rd49;
	shr.u64 	%rd49, %rd35, 32;
	st.local.u32 	[%rd48], %rd35;
	add.s32 	%r80, %r80, 1;
	add.s64 	%rd48, %rd48, 4;
	add.s64 	%rd47, %rd47, 4;
	setp.ne.s32 	%p12, %r80, 6;
	@%p12 bra 	$L__BB5_13;
	shr.u32 	%r58, %r16, 23;
	st.local.u32 	[%rd1+24], %rd49;
	and.b32  	%r20, %r58, 31;
	and.b32  	%r59, %r58, 224;
	add.s32 	%r60, %r59, -128;
	shr.u32 	%r61, %r60, 5;
	mul.wide.u32 	%rd36, %r61, 4;
	sub.s64 	%rd15, %rd1, %rd36;
	ld.local.u32 	%r81, [%rd15+24];
	ld.local.u32 	%r82, [%rd15+20];
	setp.eq.s32 	%p13, %r20, 0;
	@%p13 bra 	$L__BB5_16;
	shf.l.wrap.b32 	%r81, %r82, %r81, %r20;
	ld.local.u32 	%r62, [%rd15+16];
	shf.l.wrap.b32 	%r82, %r62, %r82, %r20;
$L__BB5_16:
	shr.u32 	%r63, %r81, 30;
	shf.l.wrap.b32 	%r64, %r82, %r81, 2;
	shl.b32 	%r65, %r82, 2;
	shr.u32 	%r66, %r64, 31;
	add.s32 	%r67, %r66, %r63;
	neg.s32 	%r68, %r67;
	setp.lt.s32 	%p14, %r16, 0;
	selp.b32 	%r83, %r68, %r67, %p14;
	xor.b32  	%r69, %r64, %r16;
	shr.s32 	%r70, %r64, 31;
	xor.b32  	%r71, %r70, %r64;
	xor.b32  	%r72, %r70, %r65;
	cvt.u64.u32 	%rd37, %r71;
	shl.b64 	%rd38, %rd37, 32;
	cvt.u64.u32 	%rd39, %r72;
	or.b64  	%rd40, %rd38, %rd39;
	cvt.rn.f64.s64 	%fd3, %rd40;
	mul.f64 	%fd4, %fd3, 0d3BF921FB54442D19;
	cvt.rn.f32.f64 	%f31, %fd4;
	neg.f32 	%f32, %f31;
	setp.lt.s32 	%p15, %r69, 0;
	selp.f32 	%f50, %f32, %f31, %p15;
$L__BB5_17:
	mul.rn.f32 	%f34, %f50, %f50;
	and.b32  	%r74, %r83, 1;
	setp.eq.b32 	%p16, %r74, 1;
	selp.f32 	%f35, 0f3F800000, %f50, %p16;
	fma.rn.f32 	%f36, %f34, %f35, 0f00000000;
	fma.rn.f32 	%f37, %f34, 0f37CBAC00, 0fBAB607ED;
	selp.f32 	%f38, %f37, 0fB94D4153, %p16;
	selp.f32 	%f39, 0f3D2AAABB, 0f3C0885E4, %p16;
	fma.rn.f32 	%f40, %f38, %f34, %f39;
	selp.f32 	%f41, 0fBEFFFFFF, 0fBE2AAAA8, %p16;
	fma.rn.f32 	%f42, %f40, %f34, %f41;
	fma.rn.f32 	%f43, %f42, %f36, %f35;
	and.b32  	%r75, %r83, 2;
	setp.eq.s32 	%p17, %r75, 0;
	mov.f32 	%f44, 0f00000000;
	sub.f32 	%f45, %f44, %f43;
	selp.f32 	%f46, %f43, %f45, %p17;
	mul.f32 	%f47, %f1, %f46;
	cvta.to.global.u64 	%rd41, %rd18;
	mul.wide.s32 	%rd42, %r1, 8;
	add.s64 	%rd43, %rd41, %rd42;
	mul.f32 	%f48, %f1, %f8;
	st.global.f32 	[%rd43], %f48;
	st.global.f32 	[%rd43+4], %f47;
$L__BB5_18:
	ret;

}


// ===== COMPILED SASS (sm_100) =====

	.target	sm_100

	.elftype	@"ET_EXEC"


//--------------------- .note.nv.tkinfo           --------------------------
	.section	.note.nv.tkinfo,"",@"SHT_NOTE"
	.sectionflags	@"SHF_NOTE_NV_TKINFO"
	.tkinfo
        /*0018*/ 	.word	0x00000002
        /*0030*/ 	.string	""
        /*0030*/ 	.string	"ptxas"
        /*0030*/ 	.string	"Cuda compilation tools, release 13.0, V13.0.88"
        /*0030*/ 	.string	"Build cuda_13.0.r13.0/compiler.36424714_0"
        /*0030*/ 	.string	"-arch sm_100 -m 64 "



//--------------------- .note.nv.cuinfo           --------------------------
	.section	.note.nv.cuinfo,"",@"SHT_NOTE"
	.sectionflags	@"SHF_NOTE_NV_CUINFO"
        /*0018*/ 	.short	0x0002
        /*001a*/ 	.short	0x0064
        /*001c*/ 	.short	0x0082
	.zero		2


//--------------------- .nv.info                  --------------------------
	.section	.nv.info,"",@"SHT_CUDA_INFO"
	.align	4


	//----- nvinfo : EIATTR_REGCOUNT
	.align		4
        /*0000*/ 	.byte	0x04, 0x2f
        /*0002*/ 	.short	(.L_2 - .L_1)
	.align		4
.L_1:
        /*0004*/ 	.word	index@(accLog_kernel_kernel0)
        /*0008*/ 	.word	0x0000000d


	//----- nvinfo : EIATTR_FRAME_SIZE
	.align		4
.L_2:
        /*000c*/ 	.byte	0x04, 0x11
        /*000e*/ 	.short	(.L_4 - .L_3)
	.align		4
.L_3:
        /*0010*/ 	.word	index@(accLog_kernel_kernel0)
        /*0014*/ 	.word	0x00000000


	//----- nvinfo : EIATTR_REGCOUNT
	.align		4
.L_4:
        /*0018*/ 	.byte	0x04, 0x2f
        /*001a*/ 	.short	(.L_6 - .L_5)
	.align		4
.L_5:
        /*001c*/ 	.word	index@(accComplexToArg_kernel_kernel0)
        /*0020*/ 	.word	0x00000011


	//----- nvinfo : EIATTR_FRAME_SIZE
	.align		4
.L_6:
        /*0024*/ 	.byte	0x04, 0x11
        /*0026*/ 	.short	(.L_8 - .L_7)
	.align		4
.L_7:
        /*0028*/ 	.word	index@($__internal_3_$__cuda_sm3x_div_rn_noftz_f32_slowpath)
        /*002c*/ 	.word	0x00000000


	//----- nvinfo : EIATTR_FRAME_SIZE
	.align		4
.L_8:
        /*0030*/ 	.byte	0x04, 0x11
        /*0032*/ 	.short	(.L_10 - .L_9)
	.align		4
.L_9:
        /*0034*/ 	.word	index@(accComplexToArg_kernel_kernel0)
        /*0038*/ 	.word	0x00000000


	//----- nvinfo : EIATTR_REGCOUNT
	.align		4
.L_10:
        /*003c*/ 	.byte	0x04, 0x2f
        /*003e*/ 	.short	(.L_12 - .L_11)
	.align		4
.L_11:
        /*0040*/ 	.word	index@(accComplexToMag_kernel_kernel0)
        /*0044*/ 	.word	0x0000000b


	//----- nvinfo : EIATTR_FRAME_SIZE
	.align		4
.L_12:
        /*0048*/ 	.byte	0x04, 0x11
        /*004a*/ 	.short	(.L_14 - .L_13)
	.align		4
.L_13:
        /*004c*/ 	.word	index@($__internal_2_$__cuda_sm20_sqrt_rn_f32_slowpath)
        /*0050*/ 	.word	0x00000000


	//----- nvinfo : EIATTR_FRAME_SIZE
	.align		4
.L_14:
        /*0054*/ 	.byte	0x04, 0x11
        /*0056*/ 	.short	(.L_16 - .L_15)
	.align		4
.L_15:
        /*0058*/ 	.word	index@(accComplexToMag_kernel_kernel0)
        /*005c*/ 	.word	0x00000000


	//----- nvinfo : EIATTR_REGCOUNT
	.align		4
.L_16:
        /*0060*/ 	.byte	0x04, 0x2f
        /*0062*/ 	.short	(.L_18 - .L_17)
	.align		4
.L_17:
        /*0064*/ 	.word	index@(accComplexToMagPhase_kernel_kernel0)
        /*0068*/ 	.word	0x00000011


	//----- nvinfo : EIATTR_FRAME_SIZE
	.align		4
.L_18:
        /*006c*/ 	.byte	0x04, 0x11
        /*006e*/ 	.short	(.L_20 - .L_19)
	.align		4
.L_19:
        /*0070*/ 	.word	index@($__internal_1_$__cuda_sm3x_div_rn_noftz_f32_slowpath)
        /*0074*/ 	.word	0x00000000


	//----- nvinfo : EIATTR_FRAME_SIZE
	.align		4
.L_20:
        /*0078*/ 	.byte	0x04, 0x11
        /*007a*/ 	.short	(.L_22 - .L_21)
	.align		4
.L_21:
        /*007c*/ 	.word	index@($__internal_0_$__cuda_sm20_sqrt_rn_f32_slowpath)
        /*0080*/ 	.word	0x00000000


	//----- nvinfo : EIATTR_FRAME_SIZE
	.align		4
.L_22:
        /*0084*/ 	.byte	0x04, 0x11
        /*0086*/ 	.short	(.L_24 - .L_23)
	.align		4
.L_23:
        /*0088*/ 	.word	index@(accComplexToMagPhase_kernel_kernel0)
        /*008c*/ 	.word	0x00000000


	//----- nvinfo : EIATTR_REGCOUNT
	.align		4
.L_24:
        /*0090*/ 	.byte	0x04, 0x2f
        /*0092*/ 	.short	(.L_26 - .L_25)
	.align		4
.L_25:
        /*0094*/ 	.word	index@(accComplexToMagSquared_kernel_kernel0)
        /*0098*/ 	.word	0x0000000c


	//----- nvinfo : EIATTR_FRAME_SIZE
	.align		4
.L_26:
        /*009c*/ 	.byte	0x04, 0x11
        /*009e*/ 	.short	(.L_28 - .L_27)
	.align		4
.L_27:
        /*00a0*/ 	.word	index@(accComplexToMagSquared_kernel_kernel0)
        /*00a4*/ 	.word	0x00000000


	//----- nvinfo : EIATTR_REGCOUNT
	.align		4
.L_28:
        /*00a8*/ 	.byte	0x04, 0x2f
        /*00aa*/ 	.short	(.L_30 - .L_29)
	.align		4
.L_29:
        /*00ac*/ 	.word	index@(accMagPhaseToComplex_kernel_kernel0)
        /*00b0*/ 	.word	0x00000017


	//----- nvinfo : EIATTR_FRAME_SIZE
	.align		4
.L_30:
        /*00b4*/ 	.byte	0x04, 0x11
        /*00b6*/ 	.short	(.L_32 - .L_31)
	.align		4
.L_31:
        /*00b8*/ 	.word	index@(accMagPhaseToComplex_kernel_kernel0)
        /*00bc*/ 	.word	0x00000000


	//----- nvinfo : EIATTR_MIN_STACK_SIZE
	.align		4
.L_32:
        /*00c0*/ 	.byte	0x04, 0x12
        /*00c2*/ 	.short	(.L_34 - .L_33)
	.align		4
.L_33:
        /*00c4*/ 	.word	index@(accMagPhaseToComplex_kernel_kernel0)
        /*00c8*/ 	.word	0x00000000


	//----- nvinfo : EIATTR_MIN_STACK_SIZE
	.align		4
.L_34:
        /*00cc*/ 	.byte	0x04, 0x12
        /*00ce*/ 	.short	(.L_36 - .L_35)
	.align		4
.L_35:
        /*00d0*/ 	.word	index@(accComplexToMagSquared_kernel_kernel0)
        /*00d4*/ 	.word	0x00000000


	//----- nvinfo : EIATTR_MIN_STACK_SIZE
	.align		4
.L_36:
        /*00d8*/ 	.byte	0x04, 0x12
        /*00da*/ 	.short	(.L_38 - .L_37)
	.align		4
.L_37:
        /*00dc*/ 	.word	index@(accComplexToMagPhase_kernel_kernel0)
        /*00e0*/ 	.word	0x00000000


	//----- nvinfo : EIATTR_MIN_STACK_SIZE
	.align		4
.L_38:
        /*00e4*/ 	.byte	0x04, 0x12
        /*00e6*/ 	.short	(.L_40 - .L_39)
	.align		4
.L_39:
        /*00e8*/ 	.word	index@(accComplexToMag_kernel_kernel0)
        /*00ec*/ 	.word	0x00000000


	//----- nvinfo : EIATTR_MIN_STACK_SIZE
	.align		4
.L_40:
        /*00f0*/ 	.byte	0x04, 0x12
        /*00f2*/ 	.short	(.L_42 - .L_41)
	.align		4
.L_41:
        /*00f4*/ 	.word	index@(accComplexToArg_kernel_kernel0)
        /*00f8*/ 	.word	0x00000000


	//----- nvinfo : EIATTR_MIN_STACK_SIZE
	.align		4
.L_42:
        /*00fc*/ 	.byte	0x04, 0x12
        /*00fe*/ 	.short	(.L_44 - .L_43)
	.align		4
.L_43:
        /*0100*/ 	.word	index@(accLog_kernel_kernel0)
        /*0104*/ 	.word	0x00000000
.L_44:


//--------------------- .nv.compat                --------------------------
	.section	.nv.compat,"",@"SHT_CUDA_COMPAT_INFO"
	.align	4
        /*0000*/ 	.byte	0x02, 0x09, 0x00, 0x00, 0x02, 0x02, 0x01, 0x00, 0x02, 0x05, 0x05, 0x00, 0x03, 0x07, 0x01, 0x01
        /*0010*/ 	.byte	0x02, 0x03, 0x00, 0x00, 0x02, 0x06, 0x01, 0x00, 0x04, 0x0b, 0x08, 0x00, 0x01, 0x00, 0x00, 0x00
        /*0020*/ 	.byte	0x00, 0x00, 0x00, 0x00


//--------------------- .nv.info.accMagPhaseToComplex_kernel_kernel0 --------------------------
	.section	.nv.info.accMagPhaseToComplex_kernel_kernel0,"",@"SHT_CUDA_INFO"
	.sectionflags	@""
	.align	4


	//----- nvinfo : EIATTR_CUDA_API_VERSION
	.align		4
        /*0000*/ 	.byte	0x04, 0x37
        /*0002*/ 	.short	(.L_46 - .L_45)
.L_45:
        /*0004*/ 	.word	0x00000082


	//----- nvinfo : EIATTR_KPARAM_INFO
	.align		4
.L_46:
        /*0008*/ 	.byte	0x04, 0x17
        /*000a*/ 	.short	(.L_48 - .L_47)
.L_47:
        /*000c*/ 	.word	0x00000000
        /*0010*/ 	.short	0x0003
        /*0012*/ 	.short	0x0018
        /*0014*/ 	.byte	0x00, 0xf0, 0x11, 0x00


	//----- nvinfo : EIATTR_KPARAM_INFO
	.align		4
.L_48:
        /*0018*/ 	.byte	0x04, 0x17
        /*001a*/ 	.short	(.L_50 - .L_49)
.L_49:
        /*001c*/ 	.word	0x00000000
        /*0020*/ 	.short	0x0002
        /*0022*/ 	.short	0x0010
        /*0024*/ 	.byte	0x00, 0xf5, 0x21, 0x00


	//----- nvinfo : EIATTR_KPARAM_INFO
	.align		4
.L_50:
        /*0028*/ 	.byte	0x04, 0x17
        /*002a*/ 	.short	(.L_52 - .L_51)
.L_51:
        /*002c*/ 	.word	0x00000000
        /*0030*/ 	.short	0x0001
        /*0032*/ 	.short	0x0008
        /*0034*/ 	.byte	0x00, 0xf5, 0x21, 0x00


	//----- nvinfo : EIATTR_KPARAM_INFO
	.align		4
.L_52:
        /*0038*/ 	.byte	0x04, 0x17
        /*003a*/ 	.short	(.L_54 - .L_53)
.L_53:
        /*003c*/ 	.word	0x00000000
        /*0040*/ 	.short	0x0000
        /*0042*/ 	.short	0x0000
        /*0044*/ 	.byte	0x00, 0xf5, 0x21, 0x00


	//----- nvinfo : EIATTR_SPARSE_MMA_MASK
	.align		4
.L_54:
        /*0048*/ 	.byte	0x03, 0x50
        /*004a*/ 	.short	0x0000


	//----- nvinfo : EIATTR_MAXREG_COUNT
	.align		4
        /*004c*/ 	.byte	0x03, 0x1b
        /*004e*/ 	.short	0x00ff


	//----- nvinfo : EIATTR_MERCURY_ISA_VERSION
	.align		4
        /*0050*/ 	.byte	0x03, 0x5f
        /*0052*/ 	.short	0x0101


	//----- nvinfo : EIATTR_VRC_CTA_INIT_COUNT
	.align		4
        /*0054*/ 	.byte	0x02, 0x4a
	.zero		1
	.zero		1


	//----- nvinfo : EIATTR_EXIT_INSTR_OFFSETS
	.align		4
        /*0058*/ 	.byte	0x04, 0x1c
        /*005a*/ 	.short	(.L_56 - .L_55)


	//   ....[0]....
.L_55:
        /*005c*/ 	.word	0x00000060


	//   ....[1]....
        /*0060*/ 	.word	0x00001050


	//----- nvinfo : EIATTR_CRS_STACK_SIZE
	.align		4
.L_56:
        /*0064*/ 	.byte	0x04, 0x1e
        /*0066*/ 	.short	(.L_58 - .L_57)
.L_57:
        /*0068*/ 	.word	0x00000000


	//----- nvinfo : EIATTR_CBANK_PARAM_SIZE
	.align		4
.L_58:
        /*006c*/ 	.byte	0x03, 0x19
        /*006e*/ 	.short	0x001c


	//----- nvinfo : EIATTR_PARAM_CBANK
	.align		4
        /*0070*/ 	.byte	0x04, 0x0a
        /*0072*/ 	.short	(.L_60 - .L_59)
	.align		4
.L_59:
        /*0074*/ 	.word	index@(.nv.constant0.accMagPhaseToComplex_kernel_kernel0)
        /*0078*/ 	.short	0x0380
        /*007a*/ 	.short	0x001c


	//----- nvinfo : EIATTR_SW_WAR
	.align		4
.L_60:
        /*007c*/ 	.byte	0x04, 0x36
        /*007e*/ 	.short	(.L_62 - .L_61)
.L_61:
        /*0080*/ 	.word	0x00000008
.L_62:


//--------------------- .nv.info.accComplexToMagSquared_kernel_kernel0 --------------------------
	.section	.nv.info.accComplexToMagSquared_kernel_kernel0,"",@"SHT_CUDA_INFO"
	.sectionflags	@""
	.align	4


	//----- nvinfo : EIATTR_CUDA_API_VERSION
	.align		4
        /*0000*/ 	.byte	0x04, 0x37
        /*0002*/ 	.short	(.L_64 - .L_63)
.L_63:
        /*0004*/ 	.word	0x00000082


	//----- nvinfo : EIATTR_KPARAM_INFO
	.align		4
.L_64:
        /*0008*/ 	.byte	0x04, 0x17
        /*000a*/ 	.short	(.L_66 - .L_65)
.L_65:
        /*000c*/ 	.word	0x00000000
        /*0010*/ 	.short	0x0002
        /*0012*/ 	.short	0x0010
        /*0014*/ 	.byte	0x00, 0xf0, 0x11, 0x00


	//----- nvinfo : EIATTR_KPARAM_INFO
	.align		4
.L_66:
        /*0018*/ 	.byte	0x04, 0x17
        /*001a*/ 	.short	(.L_68 - .L_67)
.L_67:
        /*001c*/ 	.word	0x00000000
        /*0020*/ 	.short	0x0001
        /*0022*/ 	.short	0x0008
        /*0024*/ 	.byte	0x00, 0xf5, 0x21, 0x00


	//----- nvinfo : EIATTR_KPARAM_INFO
	.align		4
.L_68:
        /*0028*/ 	.byte	0x04, 0x17
        /*002a*/ 	.short	(.L_70 - .L_69)
.L_69:
        /*002c*/ 	.word	0x00000000
        /*0030*/ 	.short	0x0000
        /*0032*/ 	.short	0x0000
        /*0034*/ 	.byte	0x00, 0xf5, 0x21, 0x00


	//----- nvinfo : EIATTR_SPARSE_MMA_MASK
	.align		4
.L_70:
        /*0038*/ 	.byte	0x03, 0x50
        /*003a*/ 	.short	0x0000


	//----- nvinfo : EIATTR_MAXREG_COUNT
	.align		4
        /*003c*/ 	.byte	0x03, 0x1b
        /*003e*/ 	.short	0x00ff


	//----- nvinfo : EIATTR_MERCURY_ISA_VERSION
	.align		4
        /*0040*/ 	.byte	0x03, 0x5f
        /*0042*/ 	.short	0x0101


	//----- nvinfo : EIATTR_VRC_CTA_INIT_COUNT
	.align		4
        /*0044*/ 	.byte	0x02, 0x4a
	.zero		1
	.zero		1


	//----- nvinfo : EIATTR_EXIT_INSTR_OFFSETS
	.align		4
        /*0048*/ 	.byte	0x04, 0x1c
        /*004a*/ 	.short	(.L_72 - .L_71)


	//   ....[0]....
.L_71:
        /*004c*/ 	.word	0x00000060


	//   ....[1]....
        /*0050*/ 	.word	0x00000110


	//----- nvinfo : EIATTR_CBANK_PARAM_SIZE
	.align		4
.L_72:
        /*0054*/ 	.byte	0x03, 0x19
        /*0056*/ 	.short	0x0014


	//----- nvinfo : EIATTR_PARAM_CBANK
	.align		4
        /*0058*/ 	.byte	0x04, 0x0a
        /*005a*/ 	.short	(.L_74 - .L_73)
	.align		4
.L_73:
        /*005c*/ 	.word	index@(.nv.constant0.accComplexToMagSquared_kernel_kernel0)
        /*0060*/ 	.short	0x0380
        /*0062*/ 	.short	0x0014


	//----- nvinfo : EIATTR_SW_WAR
	.align		4
.L_74:
        /*0064*/ 	.byte	0x04, 0x36
        /*0066*/ 	.short	(.L_76 - .L_75)
.L_75:
        /*0068*/ 	.word	0x00000008
.L_76:


//--------------------- .nv.info.accComplexToMagPhase_kernel_kernel0 --------------------------
	.section	.nv.info.accComplexToMagPhase_kernel_kernel0,"",@"SHT_CUDA_INFO"
	.sectionflags	@""
	.align	4


	//----- nvinfo : EIATTR_CUDA_API_VERSION
	.align		4
        /*0000*/ 	.byte	0x04, 0x37
        /*0002*/ 	.short	(.L_78 - .L_77)
.L_77:
        /*0004*/ 	.word	0x00000082


	//----- nvinfo : EIATTR_KPARAM_INFO
	.align		4
.L_78:
        /*0008*/ 	.byte	0x04, 0x17
        /*000a*/ 	.short	(.L_80 - .L_79)
.L_79:
        /*000c*/ 	.word	0x00000000
        /*0010*/ 	.short	0x0004
        /*0012*/ 	.short	0x0020
        /*0014*/ 	.byte	0x00, 0xf0, 0x11, 0x00


	//----- nvinfo : EIATTR_KPARAM_INFO
	.align		4
.L_80:
        /*0018*/ 	.byte	0x04, 0x17
        /*001a*/ 	.short	(.L_82 - .L_81)
.L_81:
        /*001c*/ 	.word	0x00000000
        /*0020*/ 	.short	0x0003
        /*0022*/ 	.short	0x0018
        /*0024*/ 	.byte	0x00, 0xf5, 0x21, 0x00


	//----- nvinfo : EIATTR_KPARAM_INFO
	.align		4
.L_82:
        /*0028*/ 	.byte	0x04, 0x17
        /*002a*/ 	.short	(.L_84 - .L_83)
.L_83:
        /*002c*/ 	.word	0x00000000
        /*0030*/ 	.short	0x0002
        /*0032*/ 	.short	0x0010
        /*0034*/ 	.byte	0x00, 0xf5, 0x21, 0x00


	//----- nvinfo : EIATTR_KPARAM_INFO
	.align		4
.L_84:
        /*0038*/ 	.byte	0x04, 0x17
        /*003a*/ 	.short	(.L_86 - .L_85)
.L_85:
        /*003c*/ 	.word	0x00000000
        /*0040*/ 	.short	0x0001
        /*0042*/ 	.short	0x0008
        /*0044*/ 	.byte	0x00, 0xf5, 0x21, 0x00


	//----- nvinfo : EIATTR_KPARAM_INFO
	.align		4
.L_86:
        /*0048*/ 	.byte	0x04, 0x17
        /*004a*/ 	.short	(.L_88 - .L_87)
.L_87:
        /*004c*/ 	.word	0x00000000
        /*0050*/ 	.short	0x0000
        /*0052*/ 	.short	0x0000
        /*0054*/ 	.byte	0x00, 0xf5, 0x21, 0x00


	//----- nvinfo : EIATTR_SPARSE_MMA_MASK
	.align		4
.L_88:
        /*0058*/ 	.byte	0x03, 0x50
        /*005a*/ 	.short	0x0000


	//----- nvinfo : EIATTR_MAXREG_COUNT
	.align		4
        /*005c*/ 	.byte	0x03, 0x1b
        /*005e*/ 	.short	0x00ff


	//----- nvinfo : EIATTR_MERCURY_ISA_VERSION
	.align		4
        /*0060*/ 	.byte	0x03, 0x5f
        /*0062*/ 	.short	0x0101


	//----- nvinfo : EIATTR_VRC_CTA_INIT_COUNT
	.align		4
        /*0064*/ 	.byte	0x02, 0x4a
	.zero		1
	.zero		1


	//----- nvinfo : EIATTR_EXIT_INSTR_OFFSETS
	.align		4
        /*0068*/ 	.byte	0x04, 0x1c
        /*006a*/ 	.short	(.L_90 - .L_89)


	//   ....[0]....
.L_89:
        /*006c*/ 	.word	0x00000060


	//   ....[1]....
        /*0070*/ 	.word	0x000006c0


	//----- nvinfo : EIATTR_CRS_STACK_SIZE
	.align		4
.L_90:
        /*0074*/ 	.byte	0x04, 0x1e
        /*0076*/ 	.short	(.L_92 - .L_91)
.L_91:
        /*0078*/ 	.word	0x00000000


	//----- nvinfo : EIATTR_CBANK_PARAM_SIZE
	.align		4
.L_92:
        /*007c*/ 	.byte	0x03, 0x19
        /*007e*/ 	.short	0x0024


	//----- nvinfo : EIATTR_PARAM_CBANK
	.align		4
        /*0080*/ 	.byte	0x04, 0x0a
        /*0082*/ 	.short	(.L_94 - .L_93)
	.align		4
.L_93:
        /*0084*/ 	.word	index@(.nv.constant0.accComplexToMagPhase_kernel_kernel0)
        /*0088*/ 	.short	0x0380
        /*008a*/ 	.short	0x0024


	//----- nvinfo : EIATTR_SW_WAR
	.align		4
.L_94:
        /*008c*/ 	.byte	0x04, 0x36
        /*008e*/ 	.short	(.L_96 - .L_95)
.L_95:
        /*0090*/ 	.word	0x00000008
.L_96:


//--------------------- .nv.info.accComplexToMag_kernel_kernel0 --------------------------
	.section	.nv.info.accComplexToMag_kernel_kernel0,"",@"SHT_CUDA_INFO"
	.sectionflags	@""
	.align	4


	//----- nvinfo : EIATTR_CUDA_API_VERSION
	.align		4
        /*0000*/ 	.byte	0x04, 0x37
        /*0002*/ 	.short	(.L_98 - .L_97)
.L_97:
        /*0004*/ 	.word	0x00000082


	//----- nvinfo : EIATTR_KPARAM_INFO
	.align		4
.L_98:
        /*0008*/ 	.byte	0x04, 0x17
        /*000a*/ 	.short	(.L_100 - .L_99)
.L_99:
        /*000c*/ 	.word	0x00000000
        /*0010*/ 	.short	0x0002
        /*0012*/ 	.short	0x0010
        /*0014*/ 	.byte	0x00, 0xf0, 0x11, 0x00


	//----- nvinfo : EIATTR_KPARAM_INFO
	.align		4
.L_100:
        /*0018*/ 	.byte	0x04, 0x17
        /*001a*/ 	.short	(.L_102 - .L_101)
.L_101:
        /*001c*/ 	.word	0x00000000
        /*0020*/ 	.short	0x0001
        /*0022*/ 	.short	0x0008
        /*0024*/ 	.byte	0x00, 0xf5, 0x21, 0x00


	//----- nvinfo : EIATTR_KPARAM_INFO
	.align		4
.L_102:
        /*0028*/ 	.byte	0x04, 0x17
        /*002a*/ 	.short	(.L_104 - .L_103)
.L_103:
        /*002c*/ 	.word	0x00000000
        /*0030*/ 	.short	0x0000
        /*0032*/ 	.short	0x0000
        /*0034*/ 	.byte	0x00, 0xf5, 0x21, 0x00


	//----- nvinfo : EIATTR_SPARSE_MMA_MASK
	.align		4
.L_104:
        /*0038*/ 	.byte	0x03, 0x50
        /*003a*/ 	.short	0x0000


	//----- nvinfo : EIATTR_MAXREG_COUNT
	.align		4
        /*003c*/ 	.byte	0x03, 0x1b
        /*003e*/ 	.short	0x00ff


	//----- nvinfo : EIATTR_MERCURY_ISA_VERSION
	.align		4
        /*0040*/ 	.byte	0x03, 0x5f
        /*0042*/ 	.short	0x0101


	//----- nvinfo : EIATTR_VRC_CTA_INIT_COUNT
	.align		4
        /*0044*/ 	.byte	0x02, 0x4a
	.zero		1
	.zero		1


	//----- nvinfo : EIATTR_EXIT_INSTR_OFFSETS
	.align		4
        /*0048*/ 	.byte	0x04, 0x1c
        /*004a*/ 	.short	(.L_106 - .L_105)


	//   ....[0]....
.L_105:
        /*004c*/ 	.word	0x00000060


	//   ....[1]....
        /*0050*/ 	.word	0x000001f0


	//----- nvinfo : EIATTR_CRS_STACK_SIZE
	.align		4
.L_106:
        /*0054*/ 	.byte	0x04, 0x1e
        /*0056*/ 	.short	(.L_108 - .L_107)
.L_107:
        /*0058*/ 	.word	0x00000000


	//----- nvinfo : EIATTR_CBANK_PARAM_SIZE
	.align		4
.L_108:
        /*005c*/ 	.byte	0x03, 0x19
        /*005e*/ 	.short	0x0014


	//----- nvinfo : EIATTR_PARAM_CBANK
	.align		4
        /*0060*/ 	.byte	0x04, 0x0a
        /*0062*/ 	.short	(.L_110 - .L_109)
	.align		4
.L_109:
        /*0064*/ 	.word	index@(.nv.constant0.accComplexToMag_kernel_kernel0)
        /*0068*/ 	.short	0x0380
        /*006a*/ 	.short	0x0014


	//----- nvinfo : EIATTR_SW_WAR
	.align		4
.L_110:
        /*006c*/ 	.byte	0x04, 0x36
        /*006e*/ 	.short	(.L_112 - .L_111)
.L_111:
        /*0070*/ 	.word	0x00000008
.L_112:


//--------------------- .nv.info.accComplexToArg_kernel_kernel0 --------------------------
	.section	.nv.info.accComplexToArg_kernel_kernel0,"",@"SHT_CUDA_INFO"
	.sectionflags	@""
	.align	4


	//----- nvinfo : EIATTR_CUDA_API_VERSION
	.align		4
        /*0000*/ 	.byte	0x04, 0x37
        /*0002*/ 	.short	(.L_114 - .L_113)
.L_113:
        /*0004*/ 	.word	0x00000082


	//----- nvinfo : EIATTR_KPARAM_INFO
	.align		4
.L_114:
        /*0008*/ 	.byte	0x04, 0x17
        /*000a*/ 	.short	(.L_116 - .L_115)
.L_115:
        /*000c*/ 	.word	0x00000000
        /*0010*/ 	.short	0x0003
        /*0012*/ 	.short	0x0018
        /*0014*/ 	.byte	0x00, 0xf0, 0x11, 0x00


	//----- nvinfo : EIATTR_KPARAM_INFO
	.align		4
.L_116:
        /*0018*/ 	.byte	0x04, 0x17
        /*001a*/ 	.short	(.L_118 - .L_117)
.L_117:
        /*001c*/ 	.word	0x00000000
        /*0020*/ 	.short	0x0002
        /*0022*/ 	.short	0x0010
        /*0024*/ 	.byte	0x00, 0xf5, 0x21, 0x00


	//----- nvinfo : EIATTR_KPARAM_INFO
	.align		4
.L_118:
        /*0028*/ 	.byte	0x04, 0x17
        /*002a*/ 	.short	(.L_120 - .L_119)
.L_119:
        /*002c*/ 	.word	0x00000000
        /*0030*/ 	.short	0x0001
        /*0032*/ 	.short	0x0008
        /*0034*/ 	.byte	0x00, 0xf5, 0x21, 0x00


	//----- nvinfo : EIATTR_KPARAM_INFO
	.align		4
.L_120:
        /*0038*/ 	.byte	0x04, 0x17
        /*003a*/ 	.short	(.L_122 - .L_121)
.L_121:
        /*003c*/ 	.word	0x00000000
        /*0040*/ 	.short	0x0000
        /*0042*/ 	.short	0x0000
        /*0044*/ 	.byte	0x00, 0xf5, 0x21, 0x00


	//----- nvinfo : EIATTR_SPARSE_MMA_MASK
	.align		4
.L_122:
        /*0048*/ 	.byte	0x03, 0x50
        /*004a*/ 	.short	0x0000


	//----- nvinfo : EIATTR_MAXREG_COUNT
	.align		4
        /*004c*/ 	.byte	0x03, 0x1b
        /*004e*/ 	.short	0x00ff


	//----- nvinfo : EIATTR_MERCURY_ISA_VERSION
	.align		4
        /*0050*/ 	.byte	0x03, 0x5f
        /*0052*/ 	.short	0x0101


	//----- nvinfo : EIATTR_VRC_CTA_INIT_COUNT
	.align		4
        /*0054*/ 	.byte	0x02, 0x4a
	.zero		1
	.zero		1


	//----- nvinfo : EIATTR_EXIT_INSTR_OFFSETS
	.align		4
        /*0058*/ 	.byte	0x04, 0x1c
        /*005a*/ 	.short	(.L_124 - .L_123)


	//   ....[0]....
.L_123:
        /*005c*/ 	.word	0x00000060


	//   ....[1]....
        /*0060*/ 	.word	0x000005a0


	//----- nvinfo : EIATTR_CRS_STACK_SIZE
	.align		4
.L_124:
        /*0064*/ 	.byte	0x04, 0x1e
        /*0066*/ 	.short	(.L_126 - .L_125)
.L_125:
        /*0068*/ 	.word	0x00000000


	//----- nvinfo : EIATTR_CBANK_PARAM_SIZE
	.align		4
.L_126:
        /*006c*/ 	.byte	0x03, 0x19
        /*006e*/ 	.short	0x001c


	//----- nvinfo : EIATTR_PARAM_CBANK
	.align		4
        /*0070*/ 	.byte	0x04, 0x0a
        /*0072*/ 	.short	(.L_128 - .L_127)
	.align		4
.L_127:
        /*0074*/ 	.word	index@(.nv.constant0.accComplexToArg_kernel_kernel0)
        /*0078*/ 	.short	0x0380
        /*007a*/ 	.short	0x001c


	//----- nvinfo : EIATTR_SW_WAR
	.align		4
.L_128:
        /*007c*/ 	.byte	0x04, 0x36
        /*007e*/ 	.short	(.L_130 - .L_129)
.L_129:
        /*0080*/ 	.word	0x00000008
.L_130:


//--------------------- .nv.info.accLog_kernel_kernel0 --------------------------
	.section	.nv.info.accLog_kernel_kernel0,"",@"SHT_CUDA_INFO"
	.sectionflags	@""
	.align	4


	//----- nvinfo : EIATTR_CUDA_API_VERSION
	.align		4
        /*0000*/ 	.byte	0x04, 0x37
        /*0002*/ 	.short	(.L_132 - .L_131)
.L_131:
        /*0004*/ 	.word	0x00000082


	//----- nvinfo : EIATTR_KPARAM_INFO
	.align		4
.L_132:
        /*0008*/ 	.byte	0x04, 0x17
        /*000a*/ 	.short	(.L_134 - .L_133)
.L_133:
        /*000c*/ 	.word	0x00000000
        /*0010*/ 	.short	0x0004
        /*0012*/ 	.short	0x0018
        /*0014*/ 	.byte	0x00, 0xf0, 0x11, 0x00


	//----- nvinfo : EIATTR_KPARAM_INFO
	.align		4
.L_134:
        /*0018*/ 	.byte	0x04, 0x17
        /*001a*/ 	.short	(.L_136 - .L_135)
.L_135:
        /*001c*/ 	.word	0x00000000
        /*0020*/ 	.short	0x0003
        /*0022*/ 	.short	0x0014
        /*0024*/ 	.byte	0x00, 0xf0, 0x11, 0x00


	//----- nvinfo : EIATTR_KPARAM_INFO
	.align		4
.L_136:
        /*0028*/ 	.byte	0x04, 0x17
        /*002a*/ 	.short	(.L_138 - .L_137)
.L_137:
        /*002c*/ 	.word	0x00000000
        /*0030*/ 	.short	0x0002
        /*0032*/ 	.short	0x0010
        /*0034*/ 	.byte	0x00, 0xf0, 0x11, 0x00


	//----- nvinfo : EIATTR_KPARAM_INFO
	.align		4
.L_138:
        /*0038*/ 	.byte	0x04, 0x17
        /*003a*/ 	.short	(.L_140 - .L_139)
.L_139:
        /*003c*/ 	.word	0x00000000
        /*0040*/ 	.short	0x0001
        /*0042*/ 	.short	0x0008
        /*0044*/ 	.byte	0x00, 0xf5, 0x21, 0x00


	//----- nvinfo : EIATTR_KPARAM_INFO
	.align		4
.L_140:
        /*0048*/ 	.byte	0x04, 0x17
        /*004a*/ 	.short	(.L_142 - .L_141)
.L_141:
        /*004c*/ 	.word	0x00000000
        /*0050*/ 	.short	0x0000
        /*0052*/ 	.short	0x0000
        /*0054*/ 	.byte	0x00, 0xf5, 0x21, 0x00


	//----- nvinfo : EIATTR_SPARSE_MMA_MASK
	.align		4
.L_142:
        /*0058*/ 	.byte	0x03, 0x50
        /*005a*/ 	.short	0x0000


	//----- nvinfo : EIATTR_MAXREG_COUNT
	.align		4
        /*005c*/ 	.byte	0x03, 0x1b
        /*005e*/ 	.short	0x00ff


	//----- nvinfo : EIATTR_MERCURY_ISA_VERSION
	.align		4
        /*0060*/ 	.byte	0x03, 0x5f
        /*0062*/ 	.short	0x0101


	//----- nvinfo : EIATTR_VRC_CTA_INIT_COUNT
	.align		4
        /*0064*/ 	.byte	0x02, 0x4a
	.zero		1
	.zero		1


	//----- nvinfo : EIATTR_EXIT_INSTR_OFFSETS
	.align		4
        /*0068*/ 	.byte	0x04, 0x1c
        /*006a*/ 	.short	(.L_144 - .L_143)


	//   ....[0]....
.L_143:
        /*006c*/ 	.word	0x00000060


	//   ....[1]....
        /*0070*/ 	.word	0x000002b0


	//----- nvinfo : EIATTR_CBANK_PARAM_SIZE
	.align		4
.L_144:
        /*0074*/ 	.byte	0x03, 0x19
        /*0076*/ 	.short	0x001c


	//----- nvinfo : EIATTR_PARAM_CBANK
	.align		4
        /*0078*/ 	.byte	0x04, 0x0a
        /*007a*/ 	.short	(.L_146 - .L_145)
	.align		4
.L_145:
        /*007c*/ 	.word	index@(.nv.constant0.accLog_kernel_kernel0)
        /*0080*/ 	.short	0x0380
        /*0082*/ 	.short	0x001c


	//----- nvinfo : EIATTR_SW_WAR
	.align		4
.L_146:
        /*0084*/ 	.byte	0x04, 0x36
        /*0086*/ 	.short	(.L_148 - .L_147)
.L_147:
        /*0088*/ 	.word	0x00000008
.L_148:


//--------------------- .nv.callgraph             --------------------------
	.section	.nv.callgraph,"",@"SHT_CUDA_CALLGRAPH"
	.align	4
	.sectionentsize	8
	.align		4
        /*0000*/ 	.word	0x00000000
	.align		4
        /*0004*/ 	.word	0xffffffff
	.align		4
        /*0008*/ 	.word	0x00000000
	.align		4
        /*000c*/ 	.word	0xfffffffe
	.align		4
        /*0010*/ 	.word	0x00000000
	.align		4
        /*0014*/ 	.word	0xfffffffd
	.align		4
        /*0018*/ 	.word	0x00000000
	.align		4
        /*001c*/ 	.word	0xfffffffc


//--------------------- .nv.constant4             --------------------------
	.section	.nv.constant4,"a",@progbits
	.align	8
	.align		8
.nv.constant4:
        /*0000*/ 	.dword	__cudart_i2opi_f


//--------------------- .text.accMagPhaseToComplex_kernel_kernel0 --------------------------
	.section	.text.accMagPhaseToComplex_kernel_kernel0,"ax",@progbits
	.align	128
        .global         accMagPhaseToComplex_kernel_kernel0
        .type           accMagPhaseToComplex_kernel_kernel0,@function
        .size           accMagPhaseToComplex_kernel_kernel0,(.L_x_72 - accMagPhaseToComplex_kernel_kernel0)
        .other          accMagPhaseToComplex_kernel_kernel0,@"STO_CUDA_ENTRY STV_DEFAULT"
accMagPhaseToComplex_kernel_kernel0:
.text.accMagPhaseToComplex_kernel_kernel0:
[----:B------:R-:W-:Y:S01]  /*0000*/  LDC R1, c[0x0][0x37c] ;  /* 0x0000df00ff017b82 */ /* 0x000fe20000000800 */
[----:B------:R-:W0:Y:S01]  /*0010*/  S2R R2, SR_TID.X ;  /* 0x0000000000027919 */ /* 0x000e220000002100 */
[----:B------:R-:W1:Y:S01]  /*0020*/  LDCU UR4, c[0x0][0x398] ;  /* 0x00007300ff0477ac */ /* 0x000e620008000800 */
[----:B------:R-:W0:Y:S02]  /*0030*/  S2R R3, SR_CTAID.X ;  /* 0x0000000000037919 */ /* 0x000e240000002500 */
[----:B0-----:R-:W-:-:S05]  /*0040*/  IMAD R2, R3, 0x40, R2 ;  /* 0x0000004003027824 */ /* 0x001fca00078e0202 */
[----:B-1----:R-:W-:-:S13]  /*0050*/  ISETP.GE.AND P0, PT, R2, UR4, PT ;  /* 0x0000000402007c0c */ /* 0x002fda000bf06270 */
[----:B------:R-:W-:Y:S05]  /*0060*/  @P0 EXIT ;  /* 0x000000000000094d */ /* 0x000fea0003800000 */
[----:B------:R-:W0:Y:S01]  /*0070*/  LDC.64 R4, c[0x0][0x388] ;  /* 0x0000e200ff047b82 */ /* 0x000e220000000a00 */
[----:B------:R-:W1:Y:S07]  /*0080*/  LDCU.64 UR6, c[0x0][0x358] ;  /* 0x00006b00ff0677ac */ /* 0x000e6e0008000a00 */
[----:B------:R-:W2:Y:S01]  /*0090*/  LDC.64 R8, c[0x0][0x380] ;  /* 0x0000e000ff087b82 */ /* 0x000ea20000000a00 */
[----:B0-----:R-:W-:-:S06]  /*00a0*/  IMAD.WIDE R4, R2, 0x4, R4 ;  /* 0x0000000402047825 */ /* 0x001fcc00078e0204 */
[----:B-1----:R-:W3:Y:S01]  /*00b0*/  LDG.E R4, desc[UR6][R4.64] ;  /* 0x0000000604047981 */ /* 0x002ee2000c1e1900 */
[----:B--2---:R-:W-:-:S05]  /*00c0*/  IMAD.WIDE R8, R2, 0x4, R8 ;  /* 0x0000000402087825 */ /* 0x004fca00078e0208 */
[----:B------:R0:W5:Y:S01]  /*00d0*/  LDG.E R3, desc[UR6][R8.64] ;  /* 0x0000000608037981 */ /* 0x000162000c1e1900 */
[----:B------:R-:W-:Y:S01]  /*00e0*/  BSSY.RECONVERGENT B0, `(.L_x_0) ;  /* 0x000006c000007945 */ /* 0x000fe20003800200 */
[C---:B---3--:R-:W-:Y:S01]  /*00f0*/  FMUL R0, R4.reuse, 0.63661974668502807617 ;  /* 0x3f22f98304007820 */ /* 0x048fe20000400000 */
[----:B------:R-:W-:-:S04]  /*0100*/  FSETP.GE.AND P0, PT, |R4|, 105615, PT ;  /* 0x47ce47800400780b */ /* 0x000fc80003f06200 */
[----:B------:R-:W-:Y:S01]  /*0110*/  P2R R5, PR, RZ, 0x1 ;  /* 0x00000001ff057803 */ /* 0x000fe20000000000 */
[----:B------:R-:W1:Y:S02]  /*0120*/  F2I.NTZ R0, R0 ;  /* 0x0000000000007305 */ /* 0x000e640000203100 */
[----:B-1----:R-:W-:-:S05]  /*0130*/  I2FP.F32.S32 R7, R0 ;  /* 0x0000000000077245 */ /* 0x002fca0000201400 */
[----:B------:R-:W-:-:S04]  /*0140*/  FFMA R6, R7, -1.5707962512969970703, R4 ;  /* 0xbfc90fda07067823 */ /* 0x000fc80000000004 */
[----:B------:R-:W-:-:S04]  /*0150*/  FFMA R6, R7, -7.5497894158615963534e-08, R6 ;  /* 0xb3a2216807067823 */ /* 0x000fc80000000006 */
[----:B------:R-:W-:Y:S01]  /*0160*/  FFMA R6, R7, -5.3903029534742383927e-15, R6 ;  /* 0xa7c234c507067823 */ /* 0x000fe20000000006 */
[----:B------:R-:W-:-:S03]  /*0170*/  IMAD.MOV.U32 R7, RZ, RZ, R0 ;  /* 0x000000ffff077224 */ /* 0x000fc600078e0000 */
[----:B------:R-:W-:Y:S01]  /*0180*/  IMAD.MOV.U32 R12, RZ, RZ, R6 ;  /* 0x000000ffff0c7224 */ /* 0x000fe200078e0006 */
[----:B0-----:R-:W-:Y:S06]  /*0190*/  @!P0 BRA `(.L_x_1) ;  /* 0x0000000400808947 */ /* 0x001fec0003800000 */
[----:B------:R-:W-:-:S13]  /*01a0*/  FSETP.NEU.AND P0, PT, |R4|, +INF , PT ;  /* 0x7f8000000400780b */ /* 0x000fda0003f0d200 */
[----:B------:R-:W-:Y:S01]  /*01b0*/  @!P0 FMUL R12, RZ, R4 ;  /* 0x00000004ff0c8220 */ /* 0x000fe20000400000 */
[----:B------:R-:W-:Y:S01]  /*01c0*/  @!P0 IMAD.MOV.U32 R0, RZ, RZ, RZ ;  /* 0x000000ffff008224 */ /* 0x000fe200078e00ff */
[----:B------:R-:W-:Y:S06]  /*01d0*/  @!P0 BRA `(.L_x_1) ;  /* 0x0000000400708947 */ /* 0x000fec0003800000 */
[----:B------:R-:W-:Y:S02]  /*01e0*/  IMAD.SHL.U32 R5, R4, 0x100, RZ ;  /* 0x0000010004057824 */ /* 0x000fe400078e00ff */
[----:B------:R-:W-:Y:S02]  /*01f0*/  HFMA2 R13, -RZ, RZ, 0, 0 ;  /* 0x00000000ff0d7431 */ /* 0x000fe400000001ff */
[----:B------:R-:W-:Y:S01]  /*0200*/  IMAD.MOV.U32 R0, RZ, RZ, RZ ;  /* 0x000000ffff007224 */ /* 0x000fe200078e00ff */
[----:B------:R-:W0:Y:S01]  /*0210*/  LDCU.64 UR8, c[0x4][URZ] ;  /* 0x01000000ff0877ac */ /* 0x000e220008000a00 */
[----:B------:R-:W-:Y:S01]  /*0220*/  LOP3.LUT R12, R5, 0x80000000, RZ, 0xfc, !PT ;  /* 0x80000000050c7812 */ /* 0x000fe200078efcff */
[----:B------:R-:W-:Y:S01]  /*0230*/  UMOV UR5, URZ ;  /* 0x000000ff00057c82 */ /* 0x000fe20008000000 */
[----:B------:R-:W-:-:S05]  /*0240*/  UMOV UR4, URZ ;  /* 0x000000ff00047c82 */ /* 0x000fca0008000000 */
.L_x_2:
[----:B0-----:R-:W-:Y:S02]  /*0250*/  IMAD.U32 R10, RZ, RZ, UR8 ;  /* 0x00000008ff0a7e24 */ /* 0x001fe4000f8e00ff */
[----:B------:R-:W-:-:S05]  /*0260*/  IMAD.U32 R11, RZ, RZ, UR9 ;  /* 0x00000009ff0b7e24 */ /* 0x000fca000f8e00ff */
[----:B------:R-:W2:Y:S01]  /*0270*/  LDG.E.CONSTANT R9, desc[UR6][R10.64] ;  /* 0x000000060a097981 */ /* 0x000ea2000c1e9900 */
[----:B------:R-:W-:Y:S01]  /*0280*/  UIADD3 UR4, UPT, UPT, UR4, 0x1, URZ ;  /* 0x0000000104047890 */ /* 0x000fe2000fffe0ff */
[C---:B------:R-:W-:Y:S01]  /*0290*/  ISETP.EQ.AND P0, PT, R13.reuse, RZ, PT ;  /* 0x000000ff0d00720c */ /* 0x040fe20003f02270 */
[----:B------:R-:W-:Y:S01]  /*02a0*/  UIADD3 UR8, UP1, UPT, UR8, 0x4, URZ ;  /* 0x0000000408087890 */ /* 0x000fe2000ff3e0ff */
[C---:B------:R-:W-:Y:S01]  /*02b0*/  ISETP.EQ.AND P1, PT, R13.reuse, 0x4, PT ;  /* 0x000000040d00780c */ /* 0x040fe20003f22270 */
[----:B------:R-:W-:Y:S01]  /*02c0*/  UISETP.NE.AND UP0, UPT, UR4, 0x6, UPT ;  /* 0x000000060400788c */ /* 0x000fe2000bf05270 */
[C---:B------:R-:W-:Y:S01]  /*02d0*/  ISETP.EQ.AND P3, PT, R13.reuse, 0xc, PT ;  /* 0x0000000c0d00780c */ /* 0x040fe20003f62270 */
[----:B------:R-:W-:Y:S01]  /*02e0*/  UIADD3.X UR9, UPT, UPT, URZ, UR9, URZ, UP1, !UPT ;  /* 0x00000009ff097290 */ /* 0x000fe20008ffe4ff */
[C---:B------:R-:W-:Y:S02]  /*02f0*/  ISETP.EQ.AND P4, PT, R13.reuse, 0x10, PT ;  /* 0x000000100d00780c */ /* 0x040fe40003f82270 */
[----:B------:R-:W-:Y:S01]  /*0300*/  ISETP.EQ.AND P5, PT, R13, 0x14, PT ;  /* 0x000000140d00780c */ /* 0x000fe20003fa2270 */
[----:B--2---:R-:W-:-:S03]  /*0310*/  IMAD.WIDE.U32 R8, R9, R12, RZ ;  /* 0x0000000c09087225 */ /* 0x004fc600078e00ff */
[----:B------:R-:W-:-:S04]  /*0320*/  IADD3 R8, P2, PT, R8, R0, RZ ;  /* 0x0000000008087210 */ /* 0x000fc80007f5e0ff */
[----:B------:R-:W-:Y:S01]  /*0330*/  IADD3.X R0, PT, PT, R9, UR5, RZ, P2, !PT ;  /* 0x0000000509007c10 */ /* 0x000fe200097fe4ff */
[--C-:B------:R-:W-:Y:S01]  /*0340*/  @P0 IMAD.MOV.U32 R5, RZ, RZ, R8.reuse ;  /* 0x000000ffff050224 */ /* 0x100fe200078e0008 */
[C---:B------:R-:W-:Y:S01]  /*0350*/  ISETP.EQ.AND P2, PT, R13.reuse, 0x8, PT ;  /* 0x000000080d00780c */ /* 0x040fe20003f42270 */
[--C-:B------:R-:W-:Y:S01]  /*0360*/  @P1 IMAD.MOV.U32 R15, RZ, RZ, R8.reuse ;  /* 0x000000ffff0f1224 */ /* 0x100fe200078e0008 */
[----:B------:R-:W-:Y:S01]  /*0370*/  @P4 MOV R18, R8 ;  /* 0x0000000800124202 */ /* 0x000fe20000000f00 */
[--C-:B------:R-:W-:Y:S02]  /*0380*/  @P3 IMAD.MOV.U32 R17, RZ, RZ, R8.reuse ;  /* 0x000000ffff113224 */ /* 0x100fe400078e0008 */
[----:B------:R-:W-:Y:S02]  /*0390*/  @P5 IMAD.MOV.U32 R14, RZ, RZ, R8 ;  /* 0x000000ffff0e5224 */ /* 0x000fe400078e0008 */
[----:B------:R-:W-:-:S06]  /*03a0*/  VIADD R13, R13, 0x4 ;  /* 0x000000040d0d7836 */ /* 0x000fcc0000000000 */
[----:B------:R-:W-:Y:S01]  /*03b0*/  @P2 IMAD.MOV.U32 R16, RZ, RZ, R8 ;  /* 0x000000ffff102224 */ /* 0x000fe200078e0008 */
[----:B------:R-:W-:Y:S06]  /*03c0*/  BRA.U UP0, `(.L_x_2) ;  /* 0xfffffffd00a07547 */ /* 0x000fec000b83ffff */
[----:B------:R-:W-:Y:S01]  /*03d0*/  SHF.R.U32.HI R8, RZ, 0x17, R4 ;  /* 0x00000017ff087819 */ /* 0x000fe20000011604 */
[----:B------:R-:W-:Y:S03]  /*03e0*/  BSSY.RECONVERGENT B1, `(.L_x_3) ;  /* 0x0000029000017945 */ /* 0x000fe60003800200 */
[C---:B------:R-:W-:Y:S02]  /*03f0*/  LOP3.LUT R9, R8.reuse, 0xe0, RZ, 0xc0, !PT ;  /* 0x000000e008097812 */ /* 0x040fe400078ec0ff */
[----:B------:R-:W-:-:S03]  /*0400*/  LOP3.LUT P6, RZ, R8, 0x1f, RZ, 0xc0, !PT ;  /* 0x0000001f08ff7812 */ /* 0x000fc600078cc0ff */
[----:B------:R-:W-:-:S05]  /*0410*/  VIADD R9, R9, 0xffffff80 ;  /* 0xffffff8009097836 */ /* 0x000fca0000000000 */
[----:B------:R-:W-:-:S05]  /*0420*/  SHF.R.U32.HI R9, RZ, 0x5, R9 ;  /* 0x00000005ff097819 */ /* 0x000fca0000011609 */
[----:B------:R-:W-:-:S05]  /*0430*/  IMAD.U32 R11, R9, -0x4, RZ ;  /* 0xfffffffc090b7824 */ /* 0x000fca00078e00ff */
[C---:B------:R-:W-:Y:S02]  /*0440*/  ISETP.EQ.AND P3, PT, R11.reuse, -0x18, PT ;  /* 0xffffffe80b00780c */ /* 0x040fe40003f62270 */
[C---:B------:R-:W-:Y:S02]  /*0450*/  ISETP.EQ.AND P4, PT, R11.reuse, -0x14, PT ;  /* 0xffffffec0b00780c */ /* 0x040fe40003f82270 */
[C---:B------:R-:W-:Y:S02]  /*0460*/  ISETP.EQ.AND P0, PT, R11.reuse, -0x10, PT ;  /* 0xfffffff00b00780c */ /* 0x040fe40003f02270 */
[C---:B------:R-:W-:Y:S02]  /*0470*/  ISETP.EQ.AND P1, PT, R11.reuse, -0xc, PT ;  /* 0xfffffff40b00780c */ /* 0x040fe40003f22270 */
[C---:B------:R-:W-:Y:S02]  /*0480*/  ISETP.EQ.AND P2, PT, R11.reuse, -0x8, PT ;  /* 0xfffffff80b00780c */ /* 0x040fe40003f42270 */
[----:B------:R-:W-:-:S03]  /*0490*/  ISETP.EQ.AND P5, PT, R11, 0x4, PT ;  /* 0x000000040b00780c */ /* 0x000fc60003fa2270 */
[--C-:B------:R-:W-:Y:S01]  /*04a0*/  @P3 IMAD.MOV.U32 R9, RZ, RZ, R5.reuse ;  /* 0x000000ffff093224 */ /* 0x100fe200078e0005 */
[C---:B------:R-:W-:Y:S01]  /*04b0*/  ISETP.EQ.AND P3, PT, R11.reuse, -0x4, PT ;  /* 0xfffffffc0b00780c */ /* 0x040fe20003f62270 */
[----:B------:R-:W-:Y:S01]  /*04c0*/  @P4 IMAD.MOV.U32 R10, RZ, RZ, R5 ;  /* 0x000000ffff0a4224 */ /* 0x000fe200078e0005 */
[----:B------:R-:W-:Y:S01]  /*04d0*/  @P4 MOV R9, R15 ;  /* 0x0000000f00094202 */ /* 0x000fe20000000f00 */
[----:B------:R-:W-:Y:S01]  /*04e0*/  @P0 IMAD.MOV.U32 R9, RZ, RZ, R16 ;  /* 0x000000ffff090224 */ /* 0x000fe200078e0010 */
[----:B------:R-:W-:Y:S01]  /*04f0*/  ISETP.EQ.AND P4, PT, R11, RZ, PT ;  /* 0x000000ff0b00720c */ /* 0x000fe20003f82270 */
[----:B------:R-:W-:Y:S02]  /*0500*/  @P1 IMAD.MOV.U32 R9, RZ, RZ, R17 ;  /* 0x000000ffff091224 */ /* 0x000fe400078e0011 */
[----:B------:R-:W-:Y:S02]  /*0510*/  @P2 IMAD.MOV.U32 R9, RZ, RZ, R18 ;  /* 0x000000ffff092224 */ /* 0x000fe400078e0012 */
[----:B------:R-:W-:-:S02]  /*0520*/  @P0 IMAD.MOV.U32 R10, RZ, RZ, R15 ;  /* 0x000000ffff0a0224 */ /* 0x000fc400078e000f */
[----:B------:R-:W-:Y:S02]  /*0530*/  @P1 IMAD.MOV.U32 R10, RZ, RZ, R16 ;  /* 0x000000ffff0a1224 */ /* 0x000fe400078e0010 */
[----:B------:R-:W-:Y:S02]  /*0540*/  @P3 IMAD.MOV.U32 R9, RZ, RZ, R14 ;  /* 0x000000ffff093224 */ /* 0x000fe400078e000e */
[----:B------:R-:W-:Y:S01]  /*0550*/  @P2 IMAD.MOV.U32 R10, RZ, RZ, R17 ;  /* 0x000000ffff0a2224 */ /* 0x000fe200078e0011 */
[----:B------:R-:W-:Y:S01]  /*0560*/  @P3 MOV R10, R18 ;  /* 0x00000012000a3202 */ /* 0x000fe20000000f00 */
[----:B------:R-:W-:Y:S02]  /*0570*/  @P4 IMAD.MOV.U32 R9, RZ, RZ, R0 ;  /* 0x000000ffff094224 */ /* 0x000fe400078e0000 */
[----:B------:R-:W-:Y:S02]  /*0580*/  @P4 IMAD.MOV.U32 R10, RZ, RZ, R14 ;  /* 0x000000ffff0a4224 */ /* 0x000fe400078e000e */
[----:B------:R-:W-:-:S02]  /*0590*/  @P5 IMAD.MOV.U32 R10, RZ, RZ, R0 ;  /* 0x000000ffff0a5224 */ /* 0x000fc400078e0000 */
[----:B------:R-:W-:Y:S01]  /*05a0*/  IMAD.MOV.U32 R13, RZ, RZ, R9 ;  /* 0x000000ffff0d7224 */ /* 0x000fe200078e0009 */
[----:B------:R-:W-:Y:S06]  /*05b0*/  @!P6 BRA `(.L_x_4) ;  /* 0x00000000002ce947 */ /* 0x000fec0003800000 */
[----:B------:R-:W-:Y:S01]  /*05c0*/  @P0 IMAD.MOV.U32 R9, RZ, RZ, R5 ;  /* 0x000000ffff090224 */ /* 0x000fe200078e0005 */
[----:B------:R-:W-:Y:S02]  /*05d0*/  ISETP.EQ.AND P0, PT, R11, 0x8, PT ;  /* 0x000000080b00780c */ /* 0x000fe40003f02270 */
[----:B------:R-:W-:Y:S01]  /*05e0*/  @P1 MOV R9, R15 ;  /* 0x0000000f00091202 */ /* 0x000fe20000000f00 */
[----:B------:R-:W-:Y:S01]  /*05f0*/  @P2 IMAD.MOV.U32 R9, RZ, RZ, R16 ;  /* 0x000000ffff092224 */ /* 0x000fe200078e0010 */
[----:B------:R-:W-:Y:S01]  /*0600*/  LOP3.LUT R8, R8, 0x1f, RZ, 0xc0, !PT ;  /* 0x0000001f08087812 */ /* 0x000fe200078ec0ff */
[----:B------:R-:W-:Y:S02]  /*0610*/  @P3 IMAD.MOV.U32 R9, RZ, RZ, R17 ;  /* 0x000000ffff093224 */ /* 0x000fe400078e0011 */
[----:B------:R-:W-:Y:S01]  /*0620*/  @P4 IMAD.MOV.U32 R9, RZ, RZ, R18 ;  /* 0x000000ffff094224 */ /* 0x000fe200078e0012 */
[----:B------:R-:W-:Y:S01]  /*0630*/  SHF.L.W.U32.HI R13, R10, R8, R13 ;  /* 0x000000080a0d7219 */ /* 0x000fe20000010e0d */
[----:B------:R-:W-:-:S04]  /*0640*/  @P5 IMAD.MOV.U32 R9, RZ, RZ, R14 ;  /* 0x000000ffff095224 */ /* 0x000fc800078e000e */
[----:B------:R-:W-:-:S05]  /*0650*/  @P0 IMAD.MOV.U32 R9, RZ, RZ, R0 ;  /* 0x000000ffff090224 */ /* 0x000fca00078e0000 */
[----:B------:R-:W-:-:S07]  /*0660*/  SHF.L.W.U32.HI R10, R9, R8, R10 ;  /* 0x00000008090a7219 */ /* 0x000fce0000010e0a */
.L_x_4:
[----:B------:R-:W-:Y:S05]  /*0670*/  BSYNC.RECONVERGENT B1 ;  /* 0x0000000000017941 */ /* 0x000fea0003800200 */
.L_x_3:
[C---:B------:R-:W-:Y:S01]  /*0680*/  SHF.L.W.U32.HI R19, R10.reuse, 0x2, R13 ;  /* 0x000000020a137819 */ /* 0x040fe20000010e0d */
[----:B------:R-:W-:Y:S01]  /*0690*/  UMOV UR4, 0x54442d19 ;  /* 0x54442d1900047882 */ /* 0x000fe20000000000 */
[----:B------:R-:W-:Y:S01]  /*06a0*/  SHF.L.U32 R8, R10, 0x2, RZ ;  /* 0x000000020a087819 */ /* 0x000fe200000006ff */
[----:B------:R-:W-:Y:S01]  /*06b0*/  UMOV UR5, 0x3bf921fb ;  /* 0x3bf921fb00057882 */ /* 0x000fe20000000000 */
[----:B------:R-:W-:Y:S02]  /*06c0*/  SHF.R.S32.HI R0, RZ, 0x1f, R19 ;  /* 0x0000001fff007819 */ /* 0x000fe40000011413 */
[----:B------:R-:W-:Y:S02]  /*06d0*/  ISETP.GE.AND P0, PT, R4, RZ, PT ;  /* 0x000000ff0400720c */ /* 0x000fe40003f06270 */
[C---:B------:R-:W-:Y:S02]  /*06e0*/  LOP3.LUT R8, R0.reuse, R8, RZ, 0x3c, !PT ;  /* 0x0000000800087212 */ /* 0x040fe400078e3cff */
[----:B------:R-:W-:-:S02]  /*06f0*/  LOP3.LUT R9, R0, R19, RZ, 0x3c, !PT ;  /* 0x0000001300097212 */ /* 0x000fc400078e3cff */
[----:B------:R-:W-:Y:S02]  /*0700*/  SHF.R.U32.HI R0, RZ, 0x1e, R13 ;  /* 0x0000001eff007819 */ /* 0x000fe4000001160d */
[C---:B------:R-:W-:Y:S02]  /*0710*/  LOP3.LUT R12, R19.reuse, R4, RZ, 0x3c, !PT ;  /* 0x00000004130c7212 */ /* 0x040fe400078e3cff */
[----:B------:R-:W0:Y:S01]  /*0720*/  I2F.F64.S64 R8, R8 ;  /* 0x0000000800087312 */ /* 0x000e220000301c00 */
[----:B------:R-:W-:Y:S02]  /*0730*/  LEA.HI R0, R19, R0, RZ, 0x1 ;  /* 0x0000000013007211 */ /* 0x000fe400078f08ff */
[----:B------:R-:W-:-:S03]  /*0740*/  ISETP.GE.AND P1, PT, R12, RZ, PT ;  /* 0x000000ff0c00720c */ /* 0x000fc60003f26270 */
[----:B------:R-:W-:-:S04]  /*0750*/  IMAD.MOV R12, RZ, RZ, -R0 ;  /* 0x000000ffff0c7224 */ /* 0x000fc800078e0a00 */
[----:B------:R-:W-:Y:S01]  /*0760*/  @!P0 IMAD.MOV.U32 R0, RZ, RZ, R12 ;  /* 0x000000ffff008224 */ /* 0x000fe200078e000c */
[----:B0-----:R-:W-:-:S10]  /*0770*/  DMUL R10, R8, UR4 ;  /* 0x00000004080a7c28 */ /* 0x001fd40008000000 */
[----:B------:R-:W0:Y:S02]  /*0780*/  F2F.F32.F64 R10, R10 ;  /* 0x0000000a000a7310 */ /* 0x000e240000301000 */
[----:B0-----:R-:W-:-:S07]  /*0790*/  FSEL R12, -R10, R10, !P1 ;  /* 0x0000000a0a0c7208 */ /* 0x001fce0004800100 */
.L_x_1:
[----:B------:R-:W-:Y:S05]  /*07a0*/  BSYNC.RECONVERGENT B0 ;  /* 0x0000000000007941 */ /* 0x000fea0003800200 */
.L_x_0:
[----:B------:R-:W-:Y:S02]  /*07b0*/  IMAD.MOV.U32 R8, RZ, RZ, 0x37cbac00 ;  /* 0x37cbac00ff087424 */ /* 0x000fe400078e00ff */
[----:B------:R-:W-:Y:S01]  /*07c0*/  FMUL R9, R12, R12 ;  /* 0x0000000c0c097220 */ /* 0x000fe20000400000 */
[C---:B------:R-:W-:Y:S01]  /*07d0*/  LOP3.LUT R11, R0.reuse, 0x1, RZ, 0xc0, !PT ;  /* 0x00000001000b7812 */ /* 0x040fe200078ec0ff */
[----:B------:R-:W-:Y:S01]  /*07e0*/  IMAD.MOV.U32 R20, RZ, RZ, 0x3c0885e4 ;  /* 0x3c0885e4ff147424 */ /* 0x000fe200078e00ff */
[----:B------:R-:W-:Y:S01]  /*07f0*/  MOV R13, 0x3e2aaaa8 ;  /* 0x3e2aaaa8000d7802 */ /* 0x000fe20000000f00 */
[----:B------:R-:W-:Y:S01]  /*0800*/  FFMA R10, R9, R8, -0.0013887860113754868507 ;  /* 0xbab607ed090a7423 */ /* 0x000fe20000000008 */
[----:B------:R-:W-:Y:S01]  /*0810*/  ISETP.NE.U32.AND P0, PT, R11, 0x1, PT ;  /* 0x000000010b00780c */ /* 0x000fe20003f05070 */
[----:B------:R-:W-:Y:S01]  /*0820*/  VIADD R0, R0, 0x1 ;  /* 0x0000000100007836 */ /* 0x000fe20000000000 */
[----:B------:R-:W-:Y:S01]  /*0830*/  FSETP.GE.AND P2, PT, |R4|, 105615, PT ;  /* 0x47ce47800400780b */ /* 0x000fe20003f46200 */
[----:B------:R-:W-:Y:S01]  /*0840*/  BSSY.RECONVERGENT B0, `(.L_x_5) ;  /* 0x000006a000007945 */ /* 0x000fe20003800200 */
[----:B------:R-:W-:-:S02]  /*0850*/  FSEL R10, R10, -0.00019574658654164522886, P0 ;  /* 0xb94d41530a0a7808 */ /* 0x000fc40000000000 */
[----:B------:R-:W-:Y:S02]  /*0860*/  FSEL R20, R20, 0.041666727513074874878, !P0 ;  /* 0x3d2aaabb14147808 */ /* 0x000fe40004000000 */
[----:B------:R-:W-:Y:S02]  /*0870*/  LOP3.LUT P1, RZ, R0, 0x2, RZ, 0xc0, !PT ;  /* 0x0000000200ff7812 */ /* 0x000fe4000782c0ff */
[----:B------:R-:W-:Y:S01]  /*0880*/  FSEL R0, R12, 1, !P0 ;  /* 0x3f8000000c007808 */ /* 0x000fe20004000000 */
[----:B------:R-:W-:Y:S01]  /*0890*/  FFMA R10, R9, R10, R20 ;  /* 0x0000000a090a7223 */ /* 0x000fe20000000014 */
[----:B------:R-:W-:-:S03]  /*08a0*/  FSEL R13, -R13, -0.4999999701976776123, !P0 ;  /* 0xbeffffff0d0d7808 */ /* 0x000fc60004000100 */
[C---:B------:R-:W-:Y:S02]  /*08b0*/  FFMA R11, R9.reuse, R0, RZ ;  /* 0x00000000090b7223 */ /* 0x040fe400000000ff */
[----:B------:R-:W-:-:S04]  /*08c0*/  FFMA R10, R9, R10, R13 ;  /* 0x0000000a090a7223 */ /* 0x000fc8000000000d */
[----:B------:R-:W-:-:S04]  /*08d0*/  FFMA R10, R11, R10, R0 ;  /* 0x0000000a0b0a7223 */ /* 0x000fc80000000000 */
[----:B------:R-:W-:Y:S01]  /*08e0*/  @P1 FADD R10, RZ, -R10 ;  /* 0x8000000aff0a1221 */ /* 0x000fe20000000000 */
[----:B------:R-:W-:Y:S06]  /*08f0*/  @!P2 BRA `(.L_x_6) ;  /* 0x000000040078a947 */ /* 0x000fec0003800000 */
[----:B------:R-:W-:-:S13]  /*0900*/  FSETP.NEU.AND P0, PT, |R4|, +INF , PT ;  /* 0x7f8000000400780b */ /* 0x000fda0003f0d200 */
[----:B------:R-:W-:Y:S01]  /*0910*/  @!P0 FMUL R6, RZ, R4 ;  /* 0x00000004ff068220 */ /* 0x000fe20000400000 */
[----:B------:R-:W-:Y:S01]  /*0920*/  @!P0 IMAD.MOV.U32 R7, RZ, RZ, RZ ;  /* 0x000000ffff078224 */ /* 0x000fe200078e00ff */
[----:B------:R-:W-:Y:S06]  /*0930*/  @!P0 BRA `(.L_x_6) ;  /* 0x0000000400688947 */ /* 0x000fec0003800000 */
[----:B------:R-:W-:Y:S01]  /*0940*/  IMAD.SHL.U32 R0, R4, 0x100, RZ ;  /* 0x0000010004007824 */ /* 0x000fe200078e00ff */
[----:B------:R-:W0:Y:S01]  /*0950*/  LDCU.64 UR8, c[0x4][URZ] ;  /* 0x01000000ff0877ac */ /* 0x000e220008000a00 */
[----:B------:R-:W-:Y:S02]  /*0960*/  IMAD.MOV.U32 R9, RZ, RZ, RZ ;  /* 0x000000ffff097224 */ /* 0x000fe400078e00ff */
[----:B------:R-:W-:Y:S01]  /*0970*/  IMAD.MOV.U32 R19, RZ, RZ, RZ ;  /* 0x000000ffff137224 */ /* 0x000fe200078e00ff */
[----:B------:R-:W-:Y:S01]  /*0980*/  LOP3.LUT R11, R0, 0x80000000, RZ, 0xfc, !PT ;  /* 0x80000000000b7812 */ /* 0x000fe200078efcff */
[----:B------:R-:W-:Y:S01]  /*0990*/  UMOV UR5, URZ ;  /* 0x000000ff00057c82 */ /* 0x000fe20008000000 */
[----:B------:R-:W-:-:S05]  /*09a0*/  UMOV UR4, URZ ;  /* 0x000000ff00047c82 */ /* 0x000fca0008000000 */
.L_x_7:
[----:B0-----:R-:W-:Y:S01]  /*09b0*/  IMAD.U32 R12, RZ, RZ, UR8 ;  /* 0x00000008ff0c7e24 */ /* 0x001fe2000f8e00ff */
[----:B------:R-:W-:-:S05]  /*09c0*/  MOV R13, UR9 ;  /* 0x00000009000d7c02 */ /* 0x000fca0008000f00 */
        /* <DEDUP_REMOVED lines=9> */
[----:B------:R-:W-:-:S02]  /*0a60*/  ISETP.EQ.AND P4, PT, R19, 0x10, PT ;  /* 0x000000101300780c */ /* 0x000fc40003f82270 */
[C---:B------:R-:W-:Y:S01]  /*0a70*/  ISETP.EQ.AND P5, PT, R19.reuse, 0x14, PT ;  /* 0x000000141300780c */ /* 0x040fe20003fa2270 */
[----:B------:R-:W-:Y:S02]  /*0a80*/  VIADD R19, R19, 0x4 ;  /* 0x0000000413137836 */ /* 0x000fe40000000000 */
[----:B--2---:R-:W-:-:S03]  /*0a90*/  IMAD.WIDE.U32 R6, R6, R11, RZ ;  /* 0x0000000b06067225 */ /* 0x004fc600078e00ff */
[----:B------:R-:W-:-:S04]  /*0aa0*/  IADD3 R0, P6, PT, R6, R9, RZ ;  /* 0x0000000906007210 */ /* 0x000fc80007fde0ff */
[----:B------:R-:W-:Y:S01]  /*0ab0*/  IADD3.X R9, PT, PT, R7, UR5, RZ, P6, !PT ;  /* 0x0000000507097c10 */ /* 0x000fe2000b7fe4ff */
[--C-:B------:R-:W-:Y:S02]  /*0ac0*/  @P0 IMAD.MOV.U32 R5, RZ, RZ, R0.reuse ;  /* 0x000000ffff050224 */ /* 0x100fe400078e0000 */
[----:B------:R-:W-:Y:S01]  /*0ad0*/  @P5 MOV R14, R0 ;  /* 0x00000000000e5202 */ /* 0x000fe20000000f00 */
[--C-:B------:R-:W-:Y:S02]  /*0ae0*/  @P1 IMAD.MOV.U32 R15, RZ, RZ, R0.reuse ;  /* 0x000000ffff0f1224 */ /* 0x100fe400078e0000 */
[--C-:B------:R-:W-:Y:S02]  /*0af0*/  @P2 IMAD.MOV.U32 R16, RZ, RZ, R0.reuse ;  /* 0x000000ffff102224 */ /* 0x100fe400078e0000 */
[--C-:B------:R-:W-:Y:S02]  /*0b00*/  @P3 IMAD.MOV.U32 R17, RZ, RZ, R0.reuse ;  /* 0x000000ffff113224 */ /* 0x100fe400078e0000 */
        /* <DEDUP_REMOVED lines=14> */
[----:B------:R-:W-:-:S03]  /*0bf0*/  ISETP.EQ.AND P5, PT, R11, RZ, PT ;  /* 0x000000ff0b00720c */ /* 0x000fc60003fa2270 */
[--C-:B------:R-:W-:Y:S01]  /*0c00*/  @P3 IMAD.MOV.U32 R0, RZ, RZ, R5.reuse ;  /* 0x000000ffff003224 */ /* 0x100fe200078e0005 */
[C---:B------:R-:W-:Y:S01]  /*0c10*/  ISETP.EQ.AND P3, PT, R11.reuse, -0x4, PT ;  /* 0xfffffffc0b00780c */ /* 0x040fe20003f62270 */
[----:B------:R-:W-:Y:S01]  /*0c20*/  @P4 IMAD.MOV.U32 R6, RZ, RZ, R5 ;  /* 0x000000ffff064224 */ /* 0x000fe200078e0005 */
[----:B------:R-:W-:Y:S01]  /*0c30*/  @P4 MOV R0, R15 ;  /* 0x0000000f00004202 */ /* 0x000fe20000000f00 */
[----:B------:R-:W-:Y:S01]  /*0c40*/  @P2 IMAD.MOV.U32 R6, RZ, RZ, R15 ;  /* 0x000000ffff062224 */ /* 0x000fe200078e000f */
[----:B------:R-:W-:Y:S01]  /*0c50*/  ISETP.EQ.AND P4, PT, R11, 0x4, PT ;  /* 0x000000040b00780c */ /* 0x000fe20003f82270 */
[--C-:B------:R-:W-:Y:S02]  /*0c60*/  @P2 IMAD.MOV.U32 R0, RZ, RZ, R16.reuse ;  /* 0x000000ffff002224 */ /* 0x100fe400078e0010 */
[----:B------:R-:W-:Y:S02]  /*0c70*/  @P1 IMAD.MOV.U32 R6, RZ, RZ, R16 ;  /* 0x000000ffff061224 */ /* 0x000fe400078e0010 */
[--C-:B------:R-:W-:Y:S01]  /*0c80*/  @P1 IMAD.MOV.U32 R0, RZ, RZ, R17.reuse ;  /* 0x000000ffff001224 */ /* 0x100fe200078e0011 */
[----:B------:R-:W-:Y:S01]  /*0c90*/  @P0 MOV R0, R18 ;  /* 0x0000001200000202 */ /* 0x000fe20000000f00 */
[----:B------:R-:W-:-:S02]  /*0ca0*/  @P0 IMAD.MOV.U32 R6, RZ, RZ, R17 ;  /* 0x000000ffff060224 */ /* 0x000fc400078e0011 */
[----:B------:R-:W-:Y:S02]  /*0cb0*/  @P3 IMAD.MOV.U32 R6, RZ, RZ, R18 ;  /* 0x000000ffff063224 */ /* 0x000fe400078e0012 */
[--C-:B------:R-:W-:Y:S02]  /*0cc0*/  @P3 IMAD.MOV.U32 R0, RZ, RZ, R14.reuse ;  /* 0x000000ffff003224 */ /* 0x100fe400078e000e */
[----:B------:R-:W-:Y:S02]  /*0cd0*/  @P5 IMAD.MOV.U32 R6, RZ, RZ, R14 ;  /* 0x000000ffff065224 */ /* 0x000fe400078e000e */
[--C-:B------:R-:W-:Y:S02]  /*0ce0*/  @P5 IMAD.MOV.U32 R0, RZ, RZ, R9.reuse ;  /* 0x000000ffff005224 */ /* 0x100fe400078e0009 */
[----:B------:R-:W-:Y:S01]  /*0cf0*/  @P4 IMAD.MOV.U32 R6, RZ, RZ, R9 ;  /* 0x000000ffff064224 */ /* 0x000fe200078e0009 */
[----:B------:R-:W-:Y:S06]  /*0d00*/  @!P6 BRA `(.L_x_9) ;  /* 0x000000000028e947 */ /* 0x000fec0003800000 */
[----:B------:R-:W-:Y:S01]  /*0d10*/  @P1 MOV R5, R15 ;  /* 0x0000000f00051202 */ /* 0x000fe20000000f00 */
[----:B------:R-:W-:Y:S01]  /*0d20*/  @P0 IMAD.MOV.U32 R5, RZ, RZ, R16 ;  /* 0x000000ffff050224 */ /* 0x000fe200078e0010 */
[----:B------:R-:W-:Y:S01]  /*0d30*/  ISETP.EQ.AND P0, PT, R11, 0x8, PT ;  /* 0x000000080b00780c */ /* 0x000fe20003f02270 */
[----:B------:R-:W-:Y:S01]  /*0d40*/  @P3 IMAD.MOV.U32 R5, RZ, RZ, R17 ;  /* 0x000000ffff053224 */ /* 0x000fe200078e0011 */
[----:B------:R-:W-:Y:S01]  /*0d50*/  LOP3.LUT R7, R7, 0x1f, RZ, 0xc0, !PT ;  /* 0x0000001f07077812 */ /* 0x000fe200078ec0ff */
[----:B------:R-:W-:Y:S02]  /*0d60*/  @P5 IMAD.MOV.U32 R5, RZ, RZ, R18 ;  /* 0x000000ffff055224 */ /* 0x000fe400078e0012 */
[----:B------:R-:W-:Y:S01]  /*0d70*/  @P4 IMAD.MOV.U32 R5, RZ, RZ, R14 ;  /* 0x000000ffff054224 */ /* 0x000fe200078e000e */
[----:B------:R-:W-:-:S07]  /*0d80*/  SHF.L.W.U32.HI R0, R6, R7, R0 ;  /* 0x0000000706007219 */ /* 0x000fce0000010e00 */
[----:B------:R-:W-:-:S05]  /*0d90*/  @P0 IMAD.MOV.U32 R5, RZ, RZ, R9 ;  /* 0x000000ffff050224 */ /* 0x000fca00078e0009 */
[----:B------:R-:W-:-:S07]  /*0da0*/  SHF.L.W.U32.HI R6, R5, R7, R6 ;  /* 0x0000000705067219 */ /* 0x000fce0000010e06 */
.L_x_9:
[----:B------:R-:W-:Y:S05]  /*0db0*/  BSYNC.RECONVERGENT B1 ;  /* 0x0000000000017941 */ /* 0x000fea0003800200 */
.L_x_8:
        /* <DEDUP_REMOVED lines=9> */
[----:B------:R-:W0:Y:S01]  /*0e50*/  I2F.F64.S64 R6, R14 ;  /* 0x0000000e00067312 */ /* 0x000e220000301c00 */
[----:B------:R-:W-:-:S04]  /*0e60*/  LOP3.LUT R4, R5, R4, RZ, 0x3c, !PT ;  /* 0x0000000405047212 */ /* 0x000fc800078e3cff */
[----:B------:R-:W-:Y:S01]  /*0e70*/  ISETP.GE.AND P0, PT, R4, RZ, PT ;  /* 0x000000ff0400720c */ /* 0x000fe20003f06270 */
[----:B0-----:R-:W-:Y:S01]  /*0e80*/  DMUL R12, R6, UR4 ;  /* 0x00000004060c7c28 */ /* 0x001fe20008000000 */
[----:B------:R-:W-:-:S05]  /*0e90*/  LEA.HI R7, R5, R0, RZ, 0x1 ;  /* 0x0000000005077211 */ /* 0x000fca00078f08ff */
[----:B------:R-:W-:-:S04]  /*0ea0*/  IMAD.MOV R0, RZ, RZ, -R7 ;  /* 0x000000ffff007224 */ /* 0x000fc800078e0a07 */
[----:B------:R-:W0:Y:S01]  /*0eb0*/  F2F.F32.F64 R12, R12 ;  /* 0x0000000c000c7310 */ /* 0x000e220000301000 */
[----:B------:R-:W-:Y:S01]  /*0ec0*/  @!P1 IMAD.MOV.U32 R7, RZ, RZ, R0 ;  /* 0x000000ffff079224 */ /* 0x000fe200078e0000 */
[----:B0-----:R-:W-:-:S07]  /*0ed0*/  FSEL R6, -R12, R12, !P0 ;  /* 0x0000000c0c067208 */ /* 0x001fce0004000100 */
.L_x_6:
[----:B------:R-:W-:Y:S05]  /*0ee0*/  BSYNC.RECONVERGENT B0 ;  /* 0x0000000000007941 */ /* 0x000fea0003800200 */
.L_x_5:
[----:B------:R-:W-:Y:S01]  /*0ef0*/  LOP3.LUT R0, R7, 0x1, RZ, 0xc0, !PT ;  /* 0x0000000107007812 */ /* 0x000fe200078ec0ff */
[----:B------:R-:W-:Y:S01]  /*0f00*/  FMUL R9, R6, R6 ;  /* 0x0000000606097220 */ /* 0x000fe20000400000 */
[----:B------:R-:W0:Y:S01]  /*0f10*/  LDC.64 R4, c[0x0][0x390] ;  /* 0x0000e400ff047b82 */ /* 0x000e220000000a00 */
[----:B------:R-:W-:Y:S01]  /*0f20*/  IMAD.MOV.U32 R11, RZ, RZ, 0x3effffff ;  /* 0x3effffffff0b7424 */ /* 0x000fe200078e00ff */
[----:B------:R-:W-:Y:S01]  /*0f30*/  ISETP.NE.U32.AND P0, PT, R0, 0x1, PT ;  /* 0x000000010000780c */ /* 0x000fe20003f05070 */
[----:B------:R-:W-:Y:S01]  /*0f40*/  FFMA R8, R9, R8, -0.0013887860113754868507 ;  /* 0xbab607ed09087423 */ /* 0x000fe20000000008 */
[----:B------:R-:W-:Y:S01]  /*0f50*/  IMAD.MOV.U32 R0, RZ, RZ, 0x3d2aaabb ;  /* 0x3d2aaabbff007424 */ /* 0x000fe200078e00ff */
[----:B------:R-:W-:Y:S02]  /*0f60*/  LOP3.LUT P1, RZ, R7, 0x2, RZ, 0xc0, !PT ;  /* 0x0000000207ff7812 */ /* 0x000fe4000782c0ff */
[----:B------:R-:W-:Y:S02]  /*0f70*/  FSEL R7, -R11, -0.16666662693023681641, !P0 ;  /* 0xbe2aaaa80b077808 */ /* 0x000fe40004000100 */
[----:B------:R-:W-:-:S02]  /*0f80*/  FSEL R8, R8, -0.00019574658654164522886, !P0 ;  /* 0xb94d415308087808 */ /* 0x000fc40004000000 */
[----:B------:R-:W-:-:S05]  /*0f90*/  FSEL R0, R0, 0.0083327032625675201416, !P0 ;  /* 0x3c0885e400007808 */ /* 0x000fca0004000000 */
[----:B------:R-:W-:Y:S01]  /*0fa0*/  FFMA R8, R9, R8, R0 ;  /* 0x0000000809087223 */ /* 0x000fe20000000000 */
[----:B------:R-:W-:-:S03]  /*0fb0*/  FSEL R0, R6, 1, P0 ;  /* 0x3f80000006007808 */ /* 0x000fc60000000000 */
[C---:B------:R-:W-:Y:S02]  /*0fc0*/  FFMA R7, R9.reuse, R8, R7 ;  /* 0x0000000809077223 */ /* 0x040fe40000000007 */
[----:B------:R-:W-:Y:S01]  /*0fd0*/  FFMA R9, R9, R0, RZ ;  /* 0x0000000009097223 */ /* 0x000fe200000000ff */
[----:B0-----:R-:W-:-:S04]  /*0fe0*/  IMAD.WIDE R4, R2, 0x8, R4 ;  /* 0x0000000802047825 */ /* 0x001fc800078e0204 */
[----:B------:R-:W-:Y:S01]  /*0ff0*/  FFMA R0, R9, R7, R0 ;  /* 0x0000000709007223 */ /* 0x000fe20000000000 */
[----:B-----5:R-:W-:-:S03]  /*1000*/  FMUL R7, R3, R10 ;  /* 0x0000000a03077220 */ /* 0x020fc60000400000 */
[----:B------:R-:W-:Y:S02]  /*1010*/  @P1 FADD R0, RZ, -R0 ;  /* 0x80000000ff001221 */ /* 0x000fe40000000000 */
[----:B------:R-:W-:Y:S02]  /*1020*/  STG.E desc[UR6][R4.64], R7 ;  /* 0x0000000704007986 */ /* 0x000fe4000c101906 */
[----:B------:R-:W-:-:S05]  /*1030*/  FMUL R3, R3, R0 ;  /* 0x0000000003037220 */ /* 0x000fca0000400000 */
[----:B------:R-:W-:Y:S01]  /*1040*/  STG.E desc[UR6][R4.64+0x4], R3 ;  /* 0x0000040304007986 */ /* 0x000fe2000c101906 */
[----:B------:R-:W-:Y:S05]  /*1050*/  EXIT ;  /* 0x000000000000794d */ /* 0x000fea0003800000 */
.L_x_10:
[----:B------:R-:W-:-:S00]  /*1060*/  BRA `(.L_x_10) ;  /* 0xfffffffc00fc7947 */ /* 0x000fc0000383ffff */
[----:B------:R-:W-:-:S00]  /*1070*/  NOP ;  /* 0x0000000000007918 */ /* 0x000fc00000000000 */
        /* <DEDUP_REMOVED lines=8> */
.L_x_72:


//--------------------- .text.accComplexToMagSquared_kernel_kernel0 --------------------------
	.section	.text.accComplexToMagSquared_kernel_kernel0,"ax",@progbits
	.align	128
        .global         accComplexToMagSquared_kernel_kernel0
        .type           accComplexToMagSquared_kernel_kernel0,@function
        .size           accComplexToMagSquared_kernel_kernel0,(.L_x_73 - accComplexToMagSquared_kernel_kernel0)
        .other          accComplexToMagSquared_kernel_kernel0,@"STO_CUDA_ENTRY STV_DEFAULT"
accComplexToMagSquared_kernel_kernel0:
.text.accComplexToMagSquared_kernel_kernel0:
[----:B------:R-:W-:Y:S01]  /*0000*/  LDC R1, c[0x0][0x37c] ;  /* 0x0000df00ff017b82 */ /* 0x000fe20000000800 */
[----:B------:R-:W0:Y:S01]  /*0010*/  S2R R7, SR_TID.X ;  /* 0x0000000000077919 */ /* 0x000e220000002100 */
[----:B------:R-:W1:Y:S01]  /*0020*/  LDCU UR4, c[0x0][0x390] ;  /* 0x00007200ff0477ac */ /* 0x000e620008000800 */
[----:B------:R-:W0:Y:S02]  /*0030*/  S2R R0, SR_CTAID.X ;  /* 0x0000000000007919 */ /* 0x000e240000002500 */
[----:B0-----:R-:W-:-:S04]  /*0040*/  LEA R7, R0, R7, 0x6 ;  /* 0x0000000700077211 */ /* 0x001fc800078e30ff */
[----:B-1----:R-:W-:-:S13]  /*0050*/  ISETP.GE.AND P0, PT, R7, UR4, PT ;  /* 0x0000000407007c0c */ /* 0x002fda000bf06270 */
[----:B------:R-:W-:Y:S05]  /*0060*/  @P0 EXIT ;  /* 0x000000000000094d */ /* 0x000fea0003800000 */
[----:B------:R-:W0:Y:S01]  /*0070*/  LDC.64 R2, c[0x0][0x380] ;  /* 0x0000e000ff027b82 */ /* 0x000e220000000a00 */
[----:B------:R-:W1:Y:S07]  /*0080*/  LDCU.64 UR4, c[0x0][0x358] ;  /* 0x00006b00ff0477ac */ /* 0x000e6e0008000a00 */
[----:B------:R-:W2:Y:S01]  /*0090*/  LDC.64 R4, c[0x0][0x388] ;  /* 0x0000e200ff047b82 */ /* 0x000ea20000000a00 */
[----:B0-----:R-:W-:-:S05]  /*00a0*/  IMAD.WIDE R2, R7, 0x8, R2 ;  /* 0x0000000807027825 */ /* 0x001fca00078e0202 */
[----:B-1----:R-:W3:Y:S04]  /*00b0*/  LDG.E R6, desc[UR4][R2.64] ;  /* 0x0000000402067981 */ /* 0x002ee8000c1e1900 */
[----:B------:R-:W4:Y:S01]  /*00c0*/  LDG.E R0, desc[UR4][R2.64+0x4] ;  /* 0x0000040402007981 */ /* 0x000f22000c1e1900 */
[----:B--2---:R-:W-:-:S04]  /*00d0*/  IMAD.WIDE R4, R7, 0x4, R4 ;  /* 0x0000000407047825 */ /* 0x004fc800078e0204 */
[----:B---3--:R-:W-:-:S04]  /*00e0*/  FMUL R9, R6, R6 ;  /* 0x0000000606097220 */ /* 0x008fc80000400000 */
[----:B----4-:R-:W-:-:S05]  /*00f0*/  FFMA R9, R0, R0, R9 ;  /* 0x0000000000097223 */ /* 0x010fca0000000009 */
[----:B------:R-:W-:Y:S01]  /*0100*/  STG.E desc[UR4][R4.64], R9 ;  /* 0x0000000904007986 */ /* 0x000fe2000c101904 */
[----:B------:R-:W-:Y:S05]  /*0110*/  EXIT ;  /* 0x000000000000794d */ /* 0x000fea0003800000 */
.L_x_11:
        /* <DEDUP_REMOVED lines=14> */
.L_x_73:


//--------------------- .text.accComplexToMagPhase_kernel_kernel0 --------------------------
	.section	.text.accComplexToMagPhase_kernel_kernel0,"ax",@progbits
	.align	128
        .global         accComplexToMagPhase_kernel_kernel0
        .type           accComplexToMagPhase_kernel_kernel0,@function
        .size           accComplexToMagPhase_kernel_kernel0,(.L_x_69 - accComplexToMagPhase_kernel_kernel0)
        .other          accComplexToMagPhase_kernel_kernel0,@"STO_CUDA_ENTRY STV_DEFAULT"
accComplexToMagPhase_kernel_kernel0:
.text.accComplexToMagPhase_kernel_kernel0:
        /* <DEDUP_REMOVED lines=8> */
[----:B------:R-:W1:Y:S01]  /*0080*/  LDCU.64 UR4, c[0x0][0x358] ;  /* 0x00006b00ff0477ac */ /* 0x000e620008000a00 */
[----:B0-----:R-:W-:-:S05]  /*0090*/  IMAD.WIDE R6, R4, 0x8, R6 ;  /* 0x0000000804067825 */ /* 0x001fca00078e0206 */
[----:B-1----:R-:W2:Y:S04]  /*00a0*/  LDG.E R0, desc[UR4][R6.64] ;  /* 0x0000000406007981 */ /* 0x002ea8000c1e1900 */
[----:B------:R-:W3:Y:S01]  /*00b0*/  LDG.E R3, desc[UR4][R6.64+0x4] ;  /* 0x0000040406037981 */ /* 0x000ee2000c1e1900 */
[----:B------:R-:W-:Y:S01]  /*00c0*/  BSSY.RECONVERGENT B0, `(.L_x_12) ;  /* 0x000000e000007945 */ /* 0x000fe20003800200 */
[----:B--2---:R-:W-:-:S04]  /*00d0*/  FMUL R2, R0, R0 ;  /* 0x0000000000027220 */ /* 0x004fc80000400000 */
[----:B---3--:R-:W-:-:S04]  /*00e0*/  FFMA R2, R3, R3, R2 ;  /* 0x0000000303027223 */ /* 0x008fc80000000002 */
[----:B------:R-:W-:Y:S01]  /*00f0*/  VIADD R8, R2, 0xf3000000 ;  /* 0xf300000002087836 */ /* 0x000fe20000000000 */
[----:B------:R0:W1:Y:S04]  /*0100*/  MUFU.RSQ R5, R2 ;  /* 0x0000000200057308 */ /* 0x0000680000001400 */
[----:B------:R-:W-:-:S13]  /*0110*/  ISETP.GT.U32.AND P0, PT, R8, 0x727fffff, PT ;  /* 0x727fffff0800780c */ /* 0x000fda0003f04070 */
[----:B01----:R-:W-:Y:S05]  /*0120*/  @!P0 BRA `(.L_x_13) ;  /* 0x00000000000c8947 */ /* 0x003fea0003800000 */
[----:B------:R-:W-:-:S07]  /*0130*/  MOV R10, 0x150 ;  /* 0x00000150000a7802 */ /* 0x000fce0000000f00 */
[----:B------:R-:W-:Y:S05]  /*0140*/  CALL.REL.NOINC `($__internal_0_$__cuda_sm20_sqrt_rn_f32_slowpath) ;  /* 0x0000000400607944 */ /* 0x000fea0003c00000 */
[----:B------:R-:W-:Y:S05]  /*0150*/  BRA `(.L_x_14) ;  /* 0x0000000000107947 */ /* 0x000fea0003800000 */
.L_x_13:
[----:B------:R-:W-:Y:S01]  /*0160*/  FMUL.FTZ R7, R2, R5 ;  /* 0x0000000502077220 */ /* 0x000fe20000410000 */
[----:B------:R-:W-:-:S03]  /*0170*/  FMUL.FTZ R5, R5, 0.5 ;  /* 0x3f00000005057820 */ /* 0x000fc60000410000 */
[----:B------:R-:W-:-:S04]  /*0180*/  FFMA R2, -R7, R7, R2 ;  /* 0x0000000707027223 */ /* 0x000fc80000000102 */
[----:B------:R-:W-:-:S07]  /*0190*/  FFMA R5, R2, R5, R7 ;  /* 0x0000000502057223 */ /* 0x000fce0000000007 */
.L_x_14:
[----:B------:R-:W-:Y:S05]  /*01a0*/  BSYNC.RECONVERGENT B0 ;  /* 0x0000000000007941 */ /* 0x000fea0003800200 */
.L_x_12:
[----:B------:R-:W0:Y:S01]  /*01b0*/  LDC.64 R6, c[0x0][0x388] ;  /* 0x0000e200ff067b82 */ /* 0x000e220000000a00 */
[----:B------:R-:W-:Y:S01]  /*01c0*/  FMNMX R2, |R3|, |R0|, !PT ;  /* 0x4000000003027209 */ /* 0x000fe20007800200 */
[----:B------:R-:W-:Y:S01]  /*01d0*/  BSSY.RECONVERGENT B0, `(.L_x_15) ;  /* 0x000004b000007945 */ /* 0x000fe20003800200 */
[----:B------:R-:W-:Y:S02]  /*01e0*/  IMAD.MOV.U32 R9, RZ, RZ, RZ ;  /* 0x000000ffff097224 */ /* 0x000fe400078e00ff */
[----:B------:R-:W-:Y:S01]  /*01f0*/  FSETP.GT.AND P0, PT, R2, RZ, PT ;  /* 0x000000ff0200720b */ /* 0x000fe20003f04000 */
[----:B0-----:R-:W-:-:S05]  /*0200*/  IMAD.WIDE R6, R4, 0x4, R6 ;  /* 0x0000000404067825 */ /* 0x001fca00078e0206 */
[----:B------:R0:W-:Y:S07]  /*0210*/  STG.E desc[UR4][R6.64], R5 ;  /* 0x0000000506007986 */ /* 0x0001ee000c101904 */
[----:B------:R-:W-:Y:S05]  /*0220*/  @!P0 BRA `(.L_x_16) ;  /* 0x0000000400148947 */ /* 0x000fea0003800000 */
[----:B------:R-:W-:Y:S01]  /*0230*/  FSETP.GEU.AND P0, PT, |R3|, |R0|, PT ;  /* 0x400000000300720b */ /* 0x000fe20003f0e200 */
[----:B------:R-:W-:-:S12]  /*0240*/  BSSY.RECONVERGENT B1, `(.L_x_17) ;  /* 0x000001f000017945 */ /* 0x000fd80003800200 */
[----:B------:R-:W-:Y:S05]  /*0250*/  @P0 BRA `(.L_x_18) ;  /* 0x00000000003c0947 */ /* 0x000fea0003800000 */
[----:B0-----:R-:W0:Y:S01]  /*0260*/  MUFU.RCP R5, |R0| ;  /* 0x4000000000057308 */ /* 0x001e220000001000 */
[----:B------:R-:W-:Y:S07]  /*0270*/  BSSY.RECONVERGENT B2, `(.L_x_19) ;  /* 0x000000c000027945 */ /* 0x000fee0003800200 */
[----:B------:R-:W1:Y:S01]  /*0280*/  FCHK P0, |R3|, |R0| ;  /* 0x4000000003007302 */ /* 0x000e620000000200 */
[----:B0-----:R-:W-:-:S04]  /*0290*/  FFMA R2, -|R0|, R5, 1 ;  /* 0x3f80000000027423 */ /* 0x001fc80000000305 */
[----:B------:R-:W-:-:S04]  /*02a0*/  FFMA R2, R5, R2, R5 ;  /* 0x0000000205027223 */ /* 0x000fc80000000005 */
[----:B------:R-:W-:-:S04]  /*02b0*/  FFMA R5, |R3|, R2, RZ ;  /* 0x0000000203057223 */ /* 0x000fc800000002ff */
[----:B------:R-:W-:-:S04]  /*02c0*/  FFMA R6, -|R0|, R5, |R3| ;  /* 0x0000000500067223 */ /* 0x000fc80000000703 */
[----:B------:R-:W-:Y:S01]  /*02d0*/  FFMA R2, R2, R6, R5 ;  /* 0x0000000602027223 */ /* 0x000fe20000000005 */
[----:B-1----:R-:W-:Y:S06]  /*02e0*/  @!P0 BRA `(.L_x_20) ;  /* 0x0000000000108947 */ /* 0x002fec0003800000 */
[----:B------:R-:W-:Y:S01]  /*02f0*/  FADD R2, |R3|, -RZ ;  /* 0x800000ff03027221 */ /* 0x000fe20000000200 */
[----:B------:R-:W-:Y:S01]  /*0300*/  FADD R5, |R0|, -RZ ;  /* 0x800000ff00057221 */ /* 0x000fe20000000200 */
[----:B------:R-:W-:-:S07]  /*0310*/  MOV R6, 0x330 ;  /* 0x0000033000067802 */ /* 0x000fce0000000f00 */
[----:B------:R-:W-:Y:S05]  /*0320*/  CALL.REL.NOINC `($__internal_1_$__cuda_sm3x_div_rn_noftz_f32_slowpath) ;  /* 0x0000000400407944 */ /* 0x000fea0003c00000 */
.L_x_20:
[----:B------:R-:W-:Y:S05]  /*0330*/  BSYNC.RECONVERGENT B2 ;  /* 0x0000000000027941 */ /* 0x000fea0003800200 */
.L_x_19:
[----:B------:R-:W-:Y:S05]  /*0340*/  BRA `(.L_x_21) ;  /* 0x0000000000387947 */ /* 0x000fea0003800000 */
.L_x_18:
[----:B------:R-:W0:Y:S01]  /*0350*/  MUFU.RCP R2, |R3| ;  /* 0x4000000300027308 */ /* 0x000e220000001000 */
        /* <DEDUP_REMOVED lines=12> */
.L_x_22:
[----:B------:R-:W-:Y:S05]  /*0420*/  BSYNC.RECONVERGENT B2 ;  /* 0x0000000000027941 */ /* 0x000fea0003800200 */
.L_x_21:
[----:B------:R-:W-:Y:S05]  /*0430*/  BSYNC.RECONVERGENT B1 ;  /* 0x0000000000017941 */ /* 0x000fea0003800200 */
.L_x_17:
[----:B------:R-:W0:Y:S01]  /*0440*/  F2F.F64.F32 R6, R2 ;  /* 0x0000000200067310 */ /* 0x000e220000201800 */
[----:B------:R-:W-:Y:S01]  /*0450*/  UMOV UR6, 0x29aa03b0 ;  /* 0x29aa03b000067882 */ /* 0x000fe20000000000 */
[----:B------:R-:W-:Y:S01]  /*0460*/  UMOV UR7, 0x3f701010 ;  /* 0x3f70101000077882 */ /* 0x000fe20000000000 */
[----:B------:R-:W-:Y:S01]  /*0470*/  BSSY.RECONVERGENT B1, `(.L_x_23) ;  /* 0x0000011000017945 */ /* 0x000fe20003800200 */
[----:B------:R-:W-:Y:S01]  /*0480*/  FSETP.GEU.AND P1, PT, |R3|, |R0|, PT ;  /* 0x400000000300720b */ /* 0x000fe20003f2e200 */
[----:B0-----:R-:W-:-:S14]  /*0490*/  DSETP.GEU.AND P0, PT, R6, UR6, PT ;  /* 0x0000000606007e2a */ /* 0x001fdc000bf0e000 */
[----:B------:R-:W-:Y:S05]  /*04a0*/  @!P0 BRA `(.L_x_24) ;  /* 0x0000000000348947 */ /* 0x000fea0003800000 */
[----:B------:R-:W-:Y:S01]  /*04b0*/  FMUL R2, R2, 255 ;  /* 0x437f000002027820 */ /* 0x000fe20000400000 */
[----:B------:R-:W0:Y:S03]  /*04c0*/  LDCU.64 UR6, c[0x0][0x398] ;  /* 0x00007300ff0677ac */ /* 0x000e260008000a00 */
[----:B------:R-:W1:Y:S02]  /*04d0*/  F2I.TRUNC.NTZ R5, R2 ;  /* 0x0000000200057305 */ /* 0x000e64000020f100 */
[----:B-1----:R-:W-:-:S05]  /*04e0*/  IMAD.SHL.U32 R6, R5, 0x4, RZ ;  /* 0x0000000405067824 */ /* 0x002fca00078e00ff */
[----:B------:R-:W-:-:S04]  /*04f0*/  LOP3.LUT R6, R6, 0x3fc, RZ, 0xc0, !PT ;  /* 0x000003fc06067812 */ /* 0x000fc800078ec0ff */
[----:B0-----:R-:W-:-:S04]  /*0500*/  IADD3 R6, P0, PT, R6, UR6, RZ ;  /* 0x0000000606067c10 */ /* 0x001fc8000ff1e0ff */
[----:B------:R-:W-:-:S05]  /*0510*/  IADD3.X R7, PT, PT, RZ, UR7, RZ, P0, !PT ;  /* 0x00000007ff077c10 */ /* 0x000fca00087fe4ff */
[----:B------:R-:W2:Y:S04]  /*0520*/  LDG.E R9, desc[UR4][R6.64] ;  /* 0x0000000406097981 */ /* 0x000ea8000c1e1900 */
[----:B------:R-:W2:Y:S01]  /*0530*/  LDG.E R10, desc[UR4][R6.64+0x4] ;  /* 0x00000404060a7981 */ /* 0x000ea2000c1e1900 */
[----:B------:R-:W0:Y:S02]  /*0540*/  I2F.U8 R5, R5 ;  /* 0x0000000500057306 */ /* 0x000e240000001000 */
[----:B0-----:R-:W-:Y:S01]  /*0550*/  FADD R8, R2, -R5 ;  /* 0x8000000502087221 */ /* 0x001fe20000000000 */
[----:B--2---:R-:W-:-:S04]  /*0560*/  FADD R10, -R9, R10 ;  /* 0x0000000a090a7221 */ /* 0x004fc80000000100 */
[----:B------:R-:W-:-:S07]  /*0570*/  FFMA R2, R8, R10, R9 ;  /* 0x0000000a08027223 */ /* 0x000fce0000000009 */
.L_x_24:
[----:B------:R-:W-:Y:S05]  /*0580*/  BSYNC.RECONVERGENT B1 ;  /* 0x0000000000017941 */ /* 0x000fea0003800200 */
.L_x_23:
[----:B------:R-:W-:Y:S05]  /*0590*/  @P1 BRA `(.L_x_25) ;  /* 0x0000000000201947 */ /* 0x000fea0003800000 */
[----:B------:R-:W-:Y:S02]  /*05a0*/  FSETP.GE.AND P1, PT, R0, RZ, PT ;  /* 0x000000ff0000720b */ /* 0x000fe40003f26000 */
[C---:B------:R-:W-:Y:S02]  /*05b0*/  FSETP.GE.AND P0, PT, R3.reuse, RZ, PT ;  /* 0x000000ff0300720b */ /* 0x040fe40003f06000 */
[----:B------:R-:W-:-:S09]  /*05c0*/  FSETP.GE.OR P2, PT, R3, RZ, P1 ;  /* 0x000000ff0300720b */ /* 0x000fd20000f46400 */
[C---:B------:R-:W-:Y:S01]  /*05d0*/  @!P1 FADD R0, -R2.reuse, 3.1415927410125732422 ;  /* 0x40490fdb02009421 */ /* 0x040fe20000000100 */
[----:B------:R-:W-:-:S03]  /*05e0*/  @P1 FSEL R9, R2, -R2, P0 ;  /* 0x8000000202091208 */ /* 0x000fc60000000000 */
[----:B------:R-:W-:-:S04]  /*05f0*/  @!P2 FADD R0, R2, -3.1415927410125732422 ;  /* 0xc0490fdb0200a421 */ /* 0x000fc80000000000 */
[----:B------:R-:W-:Y:S01]  /*0600*/  @!P1 IMAD.MOV.U32 R9, RZ, RZ, R0 ;  /* 0x000000ffff099224 */ /* 0x000fe200078e0000 */
[----:B------:R-:W-:Y:S06]  /*0610*/  BRA `(.L_x_16) ;  /* 0x0000000000187947 */ /* 0x000fec0003800000 */
.L_x_25:
[----:B------:R-:W-:Y:S02]  /*0620*/  FSETP.GE.AND P0, PT, R3, RZ, PT ;  /* 0x000000ff0300720b */ /* 0x000fe40003f06000 */
[----:B------:R-:W-:-:S11]  /*0630*/  FSETP.GE.AND P1, PT, R0, RZ, PT ;  /* 0x000000ff0000720b */ /* 0x000fd60003f26000 */
[CC--:B------:R-:W-:Y:S02]  /*0640*/  @P0 FSEL R9, -R2.reuse, R2.reuse, P1 ;  /* 0x0000000202090208 */ /* 0x0c0fe40000800100 */
[----:B------:R-:W-:-:S03]  /*0650*/  @!P0 FSEL R2, R2, -R2, P1 ;  /* 0x8000000202028208 */ /* 0x000fc60000800000 */
[----:B------:R-:W-:Y:S02]  /*0660*/  @P0 FADD R9, R9, 1.5707963705062866211 ;  /* 0x3fc90fdb09090421 */ /* 0x000fe40000000000 */
[----:B------:R-:W-:-:S07]  /*0670*/  @!P0 FADD R9, R2, -1.5707963705062866211 ;  /* 0xbfc90fdb02098421 */ /* 0x000fce0000000000 */
.L_x_16:
[----:B------:R-:W-:Y:S05]  /*0680*/  BSYNC.RECONVERGENT B0 ;  /* 0x0000000000007941 */ /* 0x000fea0003800200 */
.L_x_15:
[----:B------:R-:W0:Y:S02]  /*0690*/  LDC.64 R2, c[0x0][0x390] ;  /* 0x0000e400ff027b82 */ /* 0x000e240000000a00 */
[----:B0-----:R-:W-:-:S05]  /*06a0*/  IMAD.WIDE R4, R4, 0x4, R2 ;  /* 0x0000000404047825 */ /* 0x001fca00078e0202 */
[----:B------:R-:W-:Y:S01]  /*06b0*/  STG.E desc[UR4][R4.64], R9 ;  /* 0x0000000904007986 */ /* 0x000fe2000c101904 */
[----:B------:R-:W-:Y:S05]  /*06c0*/  EXIT ;  /* 0x000000000000794d */ /* 0x000fea0003800000 */
        .weak           $__internal_0_$__cuda_sm20_sqrt_rn_f32_slowpath
        .type           $__internal_0_$__cuda_sm20_sqrt_rn_f32_slowpath,@function
        .size           $__internal_0_$__cuda_sm20_sqrt_rn_f32_slowpath,($__internal_1_$__cuda_sm3x_div_rn_noftz_f32_slowpath - $__internal_0_$__cuda_sm20_sqrt_rn_f32_slowpath)
$__internal_0_$__cuda_sm20_sqrt_rn_f32_slowpath:
[----:B------:R-:W-:-:S13]  /*06d0*/  LOP3.LUT P0, RZ, R2, 0x7fffffff, RZ, 0xc0, !PT ;  /* 0x7fffffff02ff7812 */ /* 0x000fda000780c0ff */
[----:B------:R-:W-:Y:S01]  /*06e0*/  @!P0 IMAD.MOV.U32 R5, RZ, RZ, R2 ;  /* 0x000000ffff058224 */ /* 0x000fe200078e0002 */
[----:B------:R-:W-:Y:S06]  /*06f0*/  @!P0 BRA `(.L_x_26) ;  /* 0x0000000000408947 */ /* 0x000fec0003800000 */
[----:B------:R-:W-:-:S13]  /*0700*/  FSETP.GEU.FTZ.AND P0, PT, R2, RZ, PT ;  /* 0x000000ff0200720b */ /* 0x000fda0003f1e000 */
[----:B------:R-:W-:Y:S01]  /*0710*/  @!P0 IMAD.MOV.U32 R5, RZ, RZ, 0x7fffffff ;  /* 0x7fffffffff058424 */ /* 0x000fe200078e00ff */
[----:B------:R-:W-:Y:S06]  /*0720*/  @!P0 BRA `(.L_x_26) ;  /* 0x0000000000348947 */ /* 0x000fec0003800000 */
[----:B------:R-:W-:-:S13]  /*0730*/  FSETP.GTU.FTZ.AND P0, PT, |R2|, +INF , PT ;  /* 0x7f8000000200780b */ /* 0x000fda0003f1c200 */
[----:B------:R-:W-:Y:S01]  /*0740*/  @P0 FADD.FTZ R5, R2, 1 ;  /* 0x3f80000002050421 */ /* 0x000fe20000010000 */
[----:B------:R-:W-:Y:S06]  /*0750*/  @P0 BRA `(.L_x_26) ;  /* 0x0000000000280947 */ /* 0x000fec0003800000 */
[----:B------:R-:W-:-:S13]  /*0760*/  FSETP.NEU.FTZ.AND P0, PT, |R2|, +INF , PT ;  /* 0x7f8000000200780b */ /* 0x000fda0003f1d200 */
[----:B------:R-:W-:-:S04]  /*0770*/  @P0 FFMA R6, R2, 1.84467440737095516160e+19, RZ ;  /* 0x5f80000002060823 */ /* 0x000fc800000000ff */
[----:B------:R-:W0:Y:S02]  /*0780*/  @P0 MUFU.RSQ R5, R6 ;  /* 0x0000000600050308 */ /* 0x000e240000001400 */
[----:B0-----:R-:W-:Y:S01]  /*0790*/  @P0 FMUL.FTZ R7, R6, R5 ;  /* 0x0000000506070220 */ /* 0x001fe20000410000 */
[----:B------:R-:W-:Y:S01]  /*07a0*/  @P0 FMUL.FTZ R9, R5, 0.5 ;  /* 0x3f00000005090820 */ /* 0x000fe20000410000 */
[----:B------:R-:W-:Y:S02]  /*07b0*/  @!P0 MOV R5, R2 ;  /* 0x0000000200058202 */ /* 0x000fe40000000f00 */
[----:B------:R-:W-:-:S04]  /*07c0*/  @P0 FADD.FTZ R8, -R7, -RZ ;  /* 0x800000ff07080221 */ /* 0x000fc80000010100 */
[----:B------:R-:W-:-:S04]  /*07d0*/  @P0 FFMA R8, R7, R8, R6 ;  /* 0x0000000807080223 */ /* 0x000fc80000000006 */
[----:B------:R-:W-:-:S04]  /*07e0*/  @P0 FFMA R8, R8, R9, R7 ;  /* 0x0000000908080223 */ /* 0x000fc80000000007 */
[----:B------:R-:W-:-:S07]  /*07f0*/  @P0 FMUL.FTZ R5, R8, 2.3283064365386962891e-10 ;  /* 0x2f80000008050820 */ /* 0x000fce0000410000 */
.L_x_26:
[----:B------:R-:W-:Y:S02]  /*0800*/  IMAD.MOV.U32 R6, RZ, RZ, R10 ;  /* 0x000000ffff067224 */ /* 0x000fe400078e000a */
[----:B------:R-:W-:-:S04]  /*0810*/  IMAD.MOV.U32 R7, RZ, RZ, 0x0 ;  /* 0x00000000ff077424 */ /* 0x000fc800078e00ff */
[----:B------:R-:W-:Y:S05]  /*0820*/  RET.REL.NODEC R6 `(accComplexToMagPhase_kernel_kernel0) ;  /* 0xfffffff406f47950 */ /* 0x000fea0003c3ffff */
        .weak           $__internal_1_$__cuda_sm3x_div_rn_noftz_f32_slowpath
        .type           $__internal_1_$__cuda_sm3x_div_rn_noftz_f32_slowpath,@function
        .size           $__internal_1_$__cuda_sm3x_div_rn_noftz_f32_slowpath,(.L_x_69 - $__internal_1_$__cuda_sm3x_div_rn_noftz_f32_slowpath)
$__internal_1_$__cuda_sm3x_div_rn_noftz_f32_slowpath:
[----:B------:R-:W-:Y:S01]  /*0830*/  SHF.R.U32.HI R8, RZ, 0x17, R5 ;  /* 0x00000017ff087819 */ /* 0x000fe20000011605 */
[----:B------:R-:W-:Y:S01]  /*0840*/  BSSY.RECONVERGENT B3, `(.L_x_27) ;  /* 0x0000062000037945 */ /* 0x000fe20003800200 */
[----:B------:R-:W-:Y:S02]  /*0850*/  SHF.R.U32.HI R7, RZ, 0x17, R2 ;  /* 0x00000017ff077819 */ /* 0x000fe40000011602 */
[----:B------:R-:W-:Y:S02]  /*0860*/  LOP3.LUT R12, R8, 0xff, RZ, 0xc0, !PT ;  /* 0x000000ff080c7812 */ /* 0x000fe400078ec0ff */
[----:B------:R-:W-:-:S03]  /*0870*/  LOP3.LUT R10, R7, 0xff, RZ, 0xc0, !PT ;  /* 0x000000ff070a7812 */ /* 0x000fc600078ec0ff */
[----:B------:R-:W-:Y:S01]  /*0880*/  VIADD R9, R12, 0xffffffff ;  /* 0xffffffff0c097836 */ /* 0x000fe20000000000 */
[----:B------:R-:W-:-:S04]  /*0890*/  IADD3 R8, PT, PT, R10, -0x1, RZ ;  /* 0xffffffff0a087810 */ /* 0x000fc80007ffe0ff */
[----:B------:R-:W-:-:S04]  /*08a0*/  ISETP.GT.U32.AND P0, PT, R9, 0xfd, PT ;  /* 0x000000fd0900780c */ /* 0x000fc80003f04070 */
[----:B------:R-:W-:-:S13]  /*08b0*/  ISETP.GT.U32.OR P0, PT, R8, 0xfd, P0 ;  /* 0x000000fd0800780c */ /* 0x000fda0000704470 */
[----:B------:R-:W-:Y:S01]  /*08c0*/  @!P0 IMAD.MOV.U32 R7, RZ, RZ, RZ ;  /* 0x000000ffff078224 */ /* 0x000fe200078e00ff */
[----:B------:R-:W-:Y:S06]  /*08d0*/  @!P0 BRA `(.L_x_28) ;  /* 0x00000000005c8947 */ /* 0x000fec0003800000 */
[----:B------:R-:W-:Y:S02]  /*08e0*/  FSETP.GTU.FTZ.AND P0, PT, |R2|, +INF , PT ;  /* 0x7f8000000200780b */ /* 0x000fe40003f1c200 */
[----:B------:R-:W-:-:S04]  /*08f0*/  FSETP.GTU.FTZ.AND P1, PT, |R5|, +INF , PT ;  /* 0x7f8000000500780b */ /* 0x000fc80003f3c200 */
[----:B------:R-:W-:-:S13]  /*0900*/  PLOP3.LUT P0, PT, P0, P1, PT, 0xf8, 0x8f ;  /* 0x00000000008f781c */ /* 0x000fda0000703f70 */
[----:B------:R-:W-:Y:S05]  /*0910*/  @P0 BRA `(.L_x_29) ;  /* 0x00000004004c0947 */ /* 0x000fea0003800000 */
[----:B------:R-:W-:-:S13]  /*0920*/  LOP3.LUT P0, RZ, R5, 0x7fffffff, R2, 0xc8, !PT ;  /* 0x7fffffff05ff7812 */ /* 0x000fda000780c802 */
[----:B------:R-:W-:Y:S05]  /*0930*/  @!P0 BRA `(.L_x_30) ;  /* 0x00000004003c8947 */ /* 0x000fea0003800000 */
[C---:B------:R-:W-:Y:S02]  /*0940*/  FSETP.NEU.FTZ.AND P2, PT, |R2|.reuse, +INF , PT ;  /* 0x7f8000000200780b */ /* 0x040fe40003f5d200 */
[----:B------:R-:W-:Y:S02]  /*0950*/  FSETP.NEU.FTZ.AND P1, PT, |R5|, +INF , PT ;  /* 0x7f8000000500780b */ /* 0x000fe40003f3d200 */
[----:B------:R-:W-:-:S11]  /*0960*/  FSETP.NEU.FTZ.AND P0, PT, |R2|, +INF , PT ;  /* 0x7f8000000200780b */ /* 0x000fd60003f1d200 */
[----:B------:R-:W-:Y:S05]  /*0970*/  @!P1 BRA !P2, `(.L_x_30) ;  /* 0x00000004002c9947 */ /* 0x000fea0005000000 */
[----:B------:R-:W-:-:S04]  /*0980*/  LOP3.LUT P2, RZ, R2, 0x7fffffff, RZ, 0xc0, !PT ;  /* 0x7fffffff02ff7812 */ /* 0x000fc8000784c0ff */
[----:B------:R-:W-:-:S13]  /*0990*/  PLOP3.LUT P1, PT, P1, P2, PT, 0x2f, 0xf2 ;  /* 0x0000000000f2781c */ /* 0x000fda0000f24577 */
[----:B------:R-:W-:Y:S05]  /*09a0*/  @P1 BRA `(.L_x_31) ;  /* 0x0000000400181947 */ /* 0x000fea0003800000 */
[----:B------:R-:W-:-:S04]  /*09b0*/  LOP3.LUT P1, RZ, R5, 0x7fffffff, RZ, 0xc0, !PT ;  /* 0x7fffffff05ff7812 */ /* 0x000fc8000782c0ff */
[----:B------:R-:W-:-:S13]  /*09c0*/  PLOP3.LUT P0, PT, P0, P1, PT, 0x2f, 0xf2 ;  /* 0x0000000000f2781c */ /* 0x000fda0000702577 */
[----:B------:R-:W-:Y:S05]  /*09d0*/  @P0 BRA `(.L_x_32) ;  /* 0x0000000400000947 */ /* 0x000fea0003800000 */
[----:B------:R-:W-:Y:S02]  /*09e0*/  ISETP.GE.AND P0, PT, R8, RZ, PT ;  /* 0x000000ff0800720c */ /* 0x000fe40003f06270 */
[----:B------:R-:W-:-:S11]  /*09f0*/  ISETP.GE.AND P1, PT, R9, RZ, PT ;  /* 0x000000ff0900720c */ /* 0x000fd60003f26270 */
[----:B------:R-:W-:Y:S02]  /*0a00*/  @P0 IMAD.MOV.U32 R7, RZ, RZ, RZ ;  /* 0x000000ffff070224 */ /* 0x000fe400078e00ff */
[----:B------:R-:W-:Y:S01]  /*0a10*/  @!P0 FFMA R2, R2, 1.84467440737095516160e+19, RZ ;  /* 0x5f80000002028823 */ /* 0x000fe200000000ff */
[----:B------:R-:W-:Y:S02]  /*0a20*/  @!P0 IMAD.MOV.U32 R7, RZ, RZ, -0x40 ;  /* 0xffffffc0ff078424 */ /* 0x000fe400078e00ff */
[----:B------:R-:W-:-:S03]  /*0a30*/  @!P1 FFMA R5, R5, 1.84467440737095516160e+19, RZ ;  /* 0x5f80000005059823 */ /* 0x000fc600000000ff */
[----:B------:R-:W-:-:S07]  /*0a40*/  @!P1 IADD3 R7, PT, PT, R7, 0x40, RZ ;  /* 0x0000004007079810 */ /* 0x000fce0007ffe0ff */
.L_x_28:
[----:B------:R-:W-:Y:S01]  /*0a50*/  LEA R8, R12, 0xc0800000, 0x17 ;  /* 0xc08000000c087811 */ /* 0x000fe200078eb8ff */
[----:B------:R-:W-:Y:S04]  /*0a60*/  BSSY.RECONVERGENT B4, `(.L_x_33) ;  /* 0x0000036000047945 */ /* 0x000fe80003800200 */
[----:B------:R-:W-:Y:S02]  /*0a70*/  IMAD.IADD R8, R5, 0x1, -R8 ;  /* 0x0000000105087824 */ /* 0x000fe400078e0a08 */
[----:B------:R-:W-:Y:S02]  /*0a80*/  VIADD R5, R10, 0xffffff81 ;  /* 0xffffff810a057836 */ /* 0x000fe40000000000 */
[----:B------:R0:W1:Y:S01]  /*0a90*/  MUFU.RCP R9, R8 ;  /* 0x0000000800097308 */ /* 0x0000620000001000 */
[----:B------:R-:W-:Y:S01]  /*0aa0*/  FADD.FTZ R11, -R8, -RZ ;  /* 0x800000ff080b7221 */ /* 0x000fe20000010100 */
[C---:B------:R-:W-:Y:S01]  /*0ab0*/  IMAD R2, R5.reuse, -0x800000, R2 ;  /* 0xff80000005027824 */ /* 0x040fe200078e0202 */
[----:B0-----:R-:W-:-:S05]  /*0ac0*/  IADD3 R8, PT, PT, R5, 0x7f, -R12 ;  /* 0x0000007f05087810 */ /* 0x001fca0007ffe80c */
[----:B------:R-:W-:Y:S02]  /*0ad0*/  IMAD.IADD R8, R8, 0x1, R7 ;  /* 0x0000000108087824 */ /* 0x000fe400078e0207 */
[----:B-1----:R-:W-:-:S04]  /*0ae0*/  FFMA R10, R9, R11, 1 ;  /* 0x3f800000090a7423 */ /* 0x002fc8000000000b */
[----:B------:R-:W-:-:S04]  /*0af0*/  FFMA R14, R9, R10, R9 ;  /* 0x0000000a090e7223 */ /* 0x000fc80000000009 */
[----:B------:R-:W-:-:S04]  /*0b00*/  FFMA R9, R2, R14, RZ ;  /* 0x0000000e02097223 */ /* 0x000fc800000000ff */
[----:B------:R-:W-:-:S04]  /*0b10*/  FFMA R10, R11, R9, R2 ;  /* 0x000000090b0a7223 */ /* 0x000fc80000000002 */
[----:B------:R-:W-:-:S04]  /*0b20*/  FFMA R9, R14, R10, R9 ;  /* 0x0000000a0e097223 */ /* 0x000fc80000000009 */
[----:B------:R-:W-:-:S04]  /*0b30*/  FFMA R10, R11, R9, R2 ;  /* 0x000000090b0a7223 */ /* 0x000fc80000000002 */
[----:B------:R-:W-:-:S05]  /*0b40*/  FFMA R2, R14, R10, R9 ;  /* 0x0000000a0e027223 */ /* 0x000fca0000000009 */
[----:B------:R-:W-:-:S04]  /*0b50*/  SHF.R.U32.HI R5, RZ, 0x17, R2 ;  /* 0x00000017ff057819 */ /* 0x000fc80000011602 */
[----:B------:R-:W-:-:S04]  /*0b60*/  LOP3.LUT R5, R5, 0xff, RZ, 0xc0, !PT ;  /* 0x000000ff05057812 */ /* 0x000fc800078ec0ff */
[----:B------:R-:W-:-:S05]  /*0b70*/  IADD3 R11, PT, PT, R5, R8, RZ ;  /* 0x00000008050b7210 */ /* 0x000fca0007ffe0ff */
[----:B------:R-:W-:-:S05]  /*0b80*/  VIADD R5, R11, 0xffffffff ;  /* 0xffffffff0b057836 */ /* 0x000fca0000000000 */
[----:B------:R-:W-:-:S13]  /*0b90*/  ISETP.GE.U32.AND P0, PT, R5, 0xfe, PT ;  /* 0x000000fe0500780c */ /* 0x000fda0003f06070 */
[----:B------:R-:W-:Y:S05]  /*0ba0*/  @!P0 BRA `(.L_x_34) ;  /* 0x0000000000808947 */ /* 0x000fea0003800000 */
[----:B------:R-:W-:-:S13]  /*0bb0*/  ISETP.GT.AND P0, PT, R11, 0xfe, PT ;  /* 0x000000fe0b00780c */ /* 0x000fda0003f04270 */
[----:B------:R-:W-:Y:S05]  /*0bc0*/  @P0 BRA `(.L_x_35) ;  /* 0x00000000006c0947 */ /* 0x000fea0003800000 */
[----:B------:R-:W-:-:S13]  /*0bd0*/  ISETP.GE.AND P0, PT, R11, 0x1, PT ;  /* 0x000000010b00780c */ /* 0x000fda0003f06270 */
[----:B------:R-:W-:Y:S05]  /*0be0*/  @P0 BRA `(.L_x_36) ;  /* 0x0000000000740947 */ /* 0x000fea0003800000 */
[----:B------:R-:W-:Y:S02]  /*0bf0*/  ISETP.GE.AND P0, PT, R11, -0x18, PT ;  /* 0xffffffe80b00780c */ /* 0x000fe40003f06270 */
[----:B------:R-:W-:-:S11]  /*0c00*/  LOP3.LUT R2, R2, 0x80000000, RZ, 0xc0, !PT ;  /* 0x8000000002027812 */ /* 0x000fd600078ec0ff */
[----:B------:R-:W-:Y:S05]  /*0c10*/  @!P0 BRA `(.L_x_36) ;  /* 0x0000000000688947 */ /* 0x000fea0003800000 */
[CCC-:B------:R-:W-:Y:S01]  /*0c20*/  FFMA.RZ R5, R14.reuse, R10.reuse, R9.reuse ;  /* 0x0000000a0e057223 */ /* 0x1c0fe2000000c009 */
[CCC-:B------:R-:W-:Y:S01]  /*0c30*/  FFMA.RM R8, R14.reuse, R10.reuse, R9.reuse ;  /* 0x0000000a0e087223 */ /* 0x1c0fe20000004009 */
[C---:B------:R-:W-:Y:S02]  /*0c40*/  ISETP.NE.AND P2, PT, R11.reuse, RZ, PT ;  /* 0x000000ff0b00720c */ /* 0x040fe40003f45270 */
[----:B------:R-:W-:Y:S02]  /*0c50*/  ISETP.NE.AND P1, PT, R11, RZ, PT ;  /* 0x000000ff0b00720c */ /* 0x000fe40003f25270 */
[----:B------:R-:W-:Y:S01]  /*0c60*/  LOP3.LUT R7, R5, 0x7fffff, RZ, 0xc0, !PT ;  /* 0x007fffff05077812 */ /* 0x000fe200078ec0ff */
[----:B------:R-:W-:Y:S01]  /*0c70*/  FFMA.RP R5, R14, R10, R9 ;  /* 0x0000000a0e057223 */ /* 0x000fe20000008009 */
[----:B------:R-:W-:Y:S02]  /*0c80*/  VIADD R10, R11, 0x20 ;  /* 0x000000200b0a7836 */ /* 0x000fe40000000000 */
[----:B------:R-:W-:Y:S01]  /*0c90*/  LOP3.LUT R7, R7, 0x800000, RZ, 0xfc, !PT ;  /* 0x0080000007077812 */ /* 0x000fe200078efcff */
[----:B------:R-:W-:Y:S01]  /*0ca0*/  IMAD.MOV R9, RZ, RZ, -R11 ;  /* 0x000000ffff097224 */ /* 0x000fe200078e0a0b */
[----:B------:R-:W-:-:S02]  /*0cb0*/  FSETP.NEU.FTZ.AND P0, PT, R5, R8, PT ;  /* 0x000000080500720b */ /* 0x000fc40003f1d000 */
[----:B------:R-:W-:Y:S02]  /*0cc0*/  SHF.L.U32 R10, R7, R10, RZ ;  /* 0x0000000a070a7219 */ /* 0x000fe400000006ff */
[----:B------:R-:W-:Y:S02]  /*0cd0*/  SEL R8, R9, RZ, P2 ;  /* 0x000000ff09087207 */ /* 0x000fe40001000000 */
[----:B------:R-:W-:Y:S02]  /*0ce0*/  ISETP.NE.AND P1, PT, R10, RZ, P1 ;  /* 0x000000ff0a00720c */ /* 0x000fe40000f25270 */
[----:B------:R-:W-:Y:S02]  /*0cf0*/  SHF.R.U32.HI R8, RZ, R8, R7 ;  /* 0x00000008ff087219 */ /* 0x000fe40000011607 */
[----:B------:R-:W-:Y:S02]  /*0d00*/  PLOP3.LUT P0, PT, P0, P1, PT, 0xf8, 0x8f ;  /* 0x00000000008f781c */ /* 0x000fe40000703f70 */
[----:B------:R-:W-:-:S02]  /*0d10*/  SHF.R.U32.HI R10, RZ, 0x1, R8 ;  /* 0x00000001ff0a7819 */ /* 0x000fc40000011608 */
[----:B------:R-:W-:-:S04]  /*0d20*/  SEL R5, RZ, 0x1, !P0 ;  /* 0x00000001ff057807 */ /* 0x000fc80004000000 */
[----:B------:R-:W-:-:S04]  /*0d30*/  LOP3.LUT R5, R5, 0x1, R10, 0xf8, !PT ;  /* 0x0000000105057812 */ /* 0x000fc800078ef80a */
[----:B------:R-:W-:-:S04]  /*0d40*/  LOP3.LUT R5, R5, R8, RZ, 0xc0, !PT ;  /* 0x0000000805057212 */ /* 0x000fc800078ec0ff */
[----:B------:R-:W-:-:S04]  /*0d50*/  IADD3 R5, PT, PT, R10, R5, RZ ;  /* 0x000000050a057210 */ /* 0x000fc80007ffe0ff */
[----:B------:R-:W-:Y:S01]  /*0d60*/  LOP3.LUT R2, R5, R2, RZ, 0xfc, !PT ;  /* 0x0000000205027212 */ /* 0x000fe200078efcff */
[----:B------:R-:W-:Y:S06]  /*0d70*/  BRA `(.L_x_36) ;  /* 0x0000000000107947 */ /* 0x000fec0003800000 */
.L_x_35:
[----:B------:R-:W-:-:S04]  /*0d80*/  LOP3.LUT R2, R2, 0x80000000, RZ, 0xc0, !PT ;  /* 0x8000000002027812 */ /* 0x000fc800078ec0ff */
[----:B------:R-:W-:Y:S01]  /*0d90*/  LOP3.LUT R2, R2, 0x7f800000, RZ, 0xfc, !PT ;  /* 0x7f80000002027812 */ /* 0x000fe200078efcff */
[----:B------:R-:W-:Y:S06]  /*0da0*/  BRA `(.L_x_36) ;  /* 0x0000000000047947 */ /* 0x000fec0003800000 */
.L_x_34:
[----:B------:R-:W-:-:S07]  /*0db0*/  IMAD R2, R8, 0x800000, R2 ;  /* 0x0080000008027824 */ /* 0x000fce00078e0202 */
.L_x_36:
[----:B------:R-:W-:Y:S05]  /*0dc0*/  BSYNC.RECONVERGENT B4 ;  /* 0x0000000000047941 */ /* 0x000fea0003800200 */
.L_x_33:
[----:B------:R-:W-:Y:S05]  /*0dd0*/  BRA `(.L_x_37) ;  /* 0x0000000000207947 */ /* 0x000fea0003800000 */
.L_x_32:
[----:B------:R-:W-:-:S04]  /*0de0*/  LOP3.LUT R2, R5, 0x80000000, R2, 0x48, !PT ;  /* 0x8000000005027812 */ /* 0x000fc800078e4802 */
[----:B------:R-:W-:Y:S01]  /*0df0*/  LOP3.LUT R2, R2, 0x7f800000, RZ, 0xfc, !PT ;  /* 0x7f80000002027812 */ /* 0x000fe200078efcff */
[----:B------:R-:W-:Y:S06]  /*0e00*/  BRA `(.L_x_37) ;  /* 0x0000000000147947 */ /* 0x000fec0003800000 */
.L_x_31:
[----:B------:R-:W-:Y:S01]  /*0e10*/  LOP3.LUT R2, R5, 0x80000000, R2, 0x48, !PT ;  /* 0x8000000005027812 */ /* 0x000fe200078e4802 */
[----:B------:R-:W-:Y:S06]  /*0e20*/  BRA `(.L_x_37) ;  /* 0x00000000000c7947 */ /* 0x000fec0003800000 */
.L_x_30:
[----:B------:R-:W0:Y:S01]  /*0e30*/  MUFU.RSQ R2, -QNAN ;  /* 0xffc0000000027908 */ /* 0x000e220000001400 */
[----:B------:R-:W-:Y:S05]  /*0e40*/  BRA `(.L_x_37) ;  /* 0x0000000000047947 */ /* 0x000fea0003800000 */
.L_x_29:
[----:B------:R-:W-:-:S07]  /*0e50*/  FADD.FTZ R2, R2, R5 ;  /* 0x0000000502027221 */ /* 0x000fce0000010000 */
.L_x_37:
[----:B------:R-:W-:Y:S05]  /*0e60*/  BSYNC.RECONVERGENT B3 ;  /* 0x0000000000037941 */ /* 0x000fea0003800200 */
.L_x_27:
[----:B------:R-:W-:-:S04]  /*0e70*/  IMAD.MOV.U32 R7, RZ, RZ, 0x0 ;  /* 0x00000000ff077424 */ /* 0x000fc800078e00ff */
[----:B0-----:R-:W-:Y:S05]  /*0e80*/  RET.REL.NODEC R6 `(accComplexToMagPhase_kernel_kernel0) ;  /* 0xfffffff0065c7950 */ /* 0x001fea0003c3ffff */
.L_x_38:
        /* <DEDUP_REMOVED lines=15> */
.L_x_69:


//--------------------- .text.accComplexToMag_kernel_kernel0 --------------------------
	.section	.text.accComplexToMag_kernel_kernel0,"ax",@progbits
	.align	128
        .global         accComplexToMag_kernel_kernel0
        .type           accComplexToMag_kernel_kernel0,@function
        .size           accComplexToMag_kernel_kernel0,(.L_x_70 - accComplexToMag_kernel_kernel0)
        .other          accComplexToMag_kernel_kernel0,@"STO_CUDA_ENTRY STV_DEFAULT"
accComplexToMag_kernel_kernel0:
.text.accComplexToMag_kernel_kernel0:
        /* <DEDUP_REMOVED lines=15> */
[----:B------:R0:W1:Y:S01]  /*00f0*/  MUFU.RSQ R3, R0 ;  /* 0x0000000000037308 */ /* 0x0000620000001400 */
[----:B------:R-:W-:-:S04]  /*0100*/  IADD3 R6, PT, PT, R0, -0xd000000, RZ ;  /* 0xf300000000067810 */ /* 0x000fc80007ffe0ff */
[----:B------:R-:W-:-:S13]  /*0110*/  ISETP.GT.U32.AND P0, PT, R6, 0x727fffff, PT ;  /* 0x727fffff0600780c */ /* 0x000fda0003f04070 */
[----:B01----:R-:W-:Y:S05]  /*0120*/  @!P0 BRA `(.L_x_40) ;  /* 0x0000000000108947 */ /* 0x003fea0003800000 */
[----:B------:R-:W-:-:S07]  /*0130*/  MOV R8, 0x150 ;  /* 0x0000015000087802 */ /* 0x000fce0000000f00 */
[----:B------:R-:W-:Y:S05]  /*0140*/  CALL.REL.NOINC `($__internal_2_$__cuda_sm20_sqrt_rn_f32_slowpath) ;  /* 0x00000000002c7944 */ /* 0x000fea0003c00000 */
[----:B------:R-:W-:Y:S01]  /*0150*/  MOV R7, R3 ;  /* 0x0000000300077202 */ /* 0x000fe20000000f00 */
[----:B------:R-:W-:Y:S06]  /*0160*/  BRA `(.L_x_41) ;  /* 0x0000000000107947 */ /* 0x000fec0003800000 */
.L_x_40:
[----:B------:R-:W-:Y:S01]  /*0170*/  FMUL.FTZ R7, R0, R3 ;  /* 0x0000000300077220 */ /* 0x000fe20000410000 */
[----:B------:R-:W-:-:S03]  /*0180*/  FMUL.FTZ R3, R3, 0.5 ;  /* 0x3f00000003037820 */ /* 0x000fc60000410000 */
[----:B------:R-:W-:-:S04]  /*0190*/  FFMA R0, -R7, R7, R0 ;  /* 0x0000000707007223 */ /* 0x000fc80000000100 */
[----:B------:R-:W-:-:S07]  /*01a0*/  FFMA R7, R0, R3, R7 ;  /* 0x0000000300077223 */ /* 0x000fce0000000007 */
.L_x_41:
[----:B------:R-:W-:Y:S05]  /*01b0*/  BSYNC.RECONVERGENT B0 ;  /* 0x0000000000007941 */ /* 0x000fea0003800200 */
.L_x_39:
[----:B------:R-:W0:Y:S02]  /*01c0*/  LDC.64 R4, c[0x0][0x388] ;  /* 0x0000e200ff047b82 */ /* 0x000e240000000a00 */
[----:B0-----:R-:W-:-:S05]  /*01d0*/  IMAD.WIDE R2, R2, 0x4, R4 ;  /* 0x0000000402027825 */ /* 0x001fca00078e0204 */
[----:B------:R-:W-:Y:S01]  /*01e0*/  STG.E desc[UR4][R2.64], R7 ;  /* 0x0000000702007986 */ /* 0x000fe2000c101904 */
[----:B------:R-:W-:Y:S05]  /*01f0*/  EXIT ;  /* 0x000000000000794d */ /* 0x000fea0003800000 */
        .weak           $__internal_2_$__cuda_sm20_sqrt_rn_f32_slowpath
        .type           $__internal_2_$__cuda_sm20_sqrt_rn_f32_slowpath,@function
        .size           $__internal_2_$__cuda_sm20_sqrt_rn_f32_slowpath,(.L_x_70 - $__internal_2_$__cuda_sm20_sqrt_rn_f32_slowpath)
$__internal_2_$__cuda_sm20_sqrt_rn_f32_slowpath:
[----:B------:R-:W-:-:S13]  /*0200*/  LOP3.LUT P0, RZ, R0, 0x7fffffff, RZ, 0xc0, !PT ;  /* 0x7fffffff00ff7812 */ /* 0x000fda000780c0ff */
[----:B------:R-:W-:Y:S01]  /*0210*/  @!P0 MOV R3, R0 ;  /* 0x0000000000038202 */ /* 0x000fe20000000f00 */
[----:B------:R-:W-:Y:S06]  /*0220*/  @!P0 BRA `(.L_x_42) ;  /* 0x0000000000408947 */ /* 0x000fec0003800000 */
[----:B------:R-:W-:-:S13]  /*0230*/  FSETP.GEU.FTZ.AND P0, PT, R0, RZ, PT ;  /* 0x000000ff0000720b */ /* 0x000fda0003f1e000 */
[----:B------:R-:W-:Y:S01]  /*0240*/  @!P0 MOV R3, 0x7fffffff ;  /* 0x7fffffff00038802 */ /* 0x000fe20000000f00 */
        /* <DEDUP_REMOVED lines=14> */
.L_x_42:
[----:B------:R-:W-:Y:S01]  /*0330*/  HFMA2 R5, -RZ, RZ, 0, 0 ;  /* 0x00000000ff057431 */ /* 0x000fe200000001ff */
[----:B------:R-:W-:-:S04]  /*0340*/  MOV R4, R8 ;  /* 0x0000000800047202 */ /* 0x000fc80000000f00 */
[----:B------:R-:W-:Y:S05]  /*0350*/  RET.REL.NODEC R4 `(accComplexToMag_kernel_kernel0) ;  /* 0xfffffffc04287950 */ /* 0x000fea0003c3ffff */
.L_x_43:
        /* <DEDUP_REMOVED lines=10> */
.L_x_70:


//--------------------- .text.accComplexToArg_kernel_kernel0 --------------------------
	.section	.text.accComplexToArg_kernel_kernel0,"ax",@progbits
	.align	128
        .global         accComplexToArg_kernel_kernel0
        .type           accComplexToArg_kernel_kernel0,@function
        .size           accComplexToArg_kernel_kernel0,(.L_x_71 - accComplexToArg_kernel_kernel0)
        .other          accComplexToArg_kernel_kernel0,@"STO_CUDA_ENTRY STV_DEFAULT"
accComplexToArg_kernel_kernel0:
.text.accComplexToArg_kernel_kernel0:
        /* <DEDUP_REMOVED lines=11> */
[----:B------:R-:W2:Y:S01]  /*00b0*/  LDG.E R3, desc[UR4][R6.64] ;  /* 0x0000000406037981 */ /* 0x000ea2000c1e1900 */
[----:B------:R-:W-:Y:S01]  /*00c0*/  BSSY.RECONVERGENT B0, `(.L_x_44) ;  /* 0x000004a000007945 */ /* 0x000fe20003800200 */
[----:B------:R-:W-:Y:S01]  /*00d0*/  IMAD.MOV.U32 R9, RZ, RZ, RZ ;  /* 0x000000ffff097224 */ /* 0x000fe200078e00ff */
[----:B--2---:R-:W-:-:S04]  /*00e0*/  FMNMX R2, |R0|, |R3|, !PT ;  /* 0x4000000300027209 */ /* 0x004fc80007800200 */
[----:B------:R-:W-:-:S13]  /*00f0*/  FSETP.GT.AND P0, PT, R2, RZ, PT ;  /* 0x000000ff0200720b */ /* 0x000fda0003f04000 */
[----:B------:R-:W-:Y:S05]  /*0100*/  @!P0 BRA `(.L_x_45) ;  /* 0x0000000400148947 */ /* 0x000fea0003800000 */
[----:B------:R-:W-:Y:S01]  /*0110*/  FSETP.GEU.AND P0, PT, |R0|, |R3|, PT ;  /* 0x400000030000720b */ /* 0x000fe20003f0e200 */
[----:B------:R-:W-:-:S12]  /*0120*/  BSSY.RECONVERGENT B1, `(.L_x_46) ;  /* 0x000001f000017945 */ /* 0x000fd80003800200 */
[----:B------:R-:W-:Y:S05]  /*0130*/  @P0 BRA `(.L_x_47) ;  /* 0x00000000003c0947 */ /* 0x000fea0003800000 */
        /* <DEDUP_REMOVED lines=12> */
[----:B------:R-:W-:Y:S05]  /*0200*/  CALL.REL.NOINC `($__internal_3_$__cuda_sm3x_div_rn_noftz_f32_slowpath) ;  /* 0x0000000000e87944 */ /* 0x000fea0003c00000 */
.L_x_49:
[----:B------:R-:W-:Y:S05]  /*0210*/  BSYNC.RECONVERGENT B2 ;  /* 0x0000000000027941 */ /* 0x000fea0003800200 */
.L_x_48:
[----:B------:R-:W-:Y:S05]  /*0220*/  BRA `(.L_x_50) ;  /* 0x0000000000387947 */ /* 0x000fea0003800000 */
.L_x_47:
        /* <DEDUP_REMOVED lines=13> */
.L_x_51:
[----:B------:R-:W-:Y:S05]  /*0300*/  BSYNC.RECONVERGENT B2 ;  /* 0x0000000000027941 */ /* 0x000fea0003800200 */
.L_x_50:
[----:B------:R-:W-:Y:S05]  /*0310*/  BSYNC.RECONVERGENT B1 ;  /* 0x0000000000017941 */ /* 0x000fea0003800200 */
.L_x_46:
        /* <DEDUP_REMOVED lines=12> */
[----:B0-----:R-:W-:-:S05]  /*03e0*/  IADD3 R6, P0, PT, R6, UR6, RZ ;  /* 0x0000000606067c10 */ /* 0x001fca000ff1e0ff */
[----:B------:R-:W-:-:S05]  /*03f0*/  IMAD.X R7, RZ, RZ, UR7, P0 ;  /* 0x00000007ff077e24 */ /* 0x000fca00080e06ff */
[----:B------:R-:W2:Y:S04]  /*0400*/  LDG.E R9, desc[UR4][R6.64] ;  /* 0x0000000406097981 */ /* 0x000ea8000c1e1900 */
[----:B------:R-:W2:Y:S01]  /*0410*/  LDG.E R10, desc[UR4][R6.64+0x4] ;  /* 0x00000404060a7981 */ /* 0x000ea2000c1e1900 */
[----:B------:R-:W0:Y:S02]  /*0420*/  I2F.U8 R5, R5 ;  /* 0x0000000500057306 */ /* 0x000e240000001000 */
[----:B0-----:R-:W-:Y:S01]  /*0430*/  FADD R8, R2, -R5 ;  /* 0x8000000502087221 */ /* 0x001fe20000000000 */
[----:B--2---:R-:W-:-:S04]  /*0440*/  FADD R10, -R9, R10 ;  /* 0x0000000a090a7221 */ /* 0x004fc80000000100 */
[----:B------:R-:W-:-:S07]  /*0450*/  FFMA R2, R8, R10, R9 ;  /* 0x0000000a08027223 */ /* 0x000fce0000000009 */
.L_x_53:
[----:B------:R-:W-:Y:S05]  /*0460*/  BSYNC.RECONVERGENT B1 ;  /* 0x0000000000017941 */ /* 0x000fea0003800200 */
.L_x_52:
        /* <DEDUP_REMOVED lines=9> */
.L_x_54:
[----:B------:R-:W-:Y:S02]  /*0500*/  FSETP.GE.AND P0, PT, R0, RZ, PT ;  /* 0x000000ff0000720b */ /* 0x000fe40003f06000 */
[----:B------:R-:W-:-:S11]  /*0510*/  FSETP.GE.AND P1, PT, R3, RZ, PT ;  /* 0x000000ff0300720b */ /* 0x000fd60003f26000 */
[CC--:B------:R-:W-:Y:S02]  /*0520*/  @P0 FSEL R9, -R2.reuse, R2.reuse, P1 ;  /* 0x0000000202090208 */ /* 0x0c0fe40000800100 */
[----:B------:R-:W-:-:S03]  /*0530*/  @!P0 FSEL R2, R2, -R2, P1 ;  /* 0x8000000202028208 */ /* 0x000fc60000800000 */
[----:B------:R-:W-:Y:S02]  /*0540*/  @P0 FADD R9, R9, 1.5707963705062866211 ;  /* 0x3fc90fdb09090421 */ /* 0x000fe40000000000 */
[----:B------:R-:W-:-:S07]  /*0550*/  @!P0 FADD R9, R2, -1.5707963705062866211 ;  /* 0xbfc90fdb02098421 */ /* 0x000fce0000000000 */
.L_x_45:
[----:B------:R-:W-:Y:S05]  /*0560*/  BSYNC.RECONVERGENT B0 ;  /* 0x0000000000007941 */ /* 0x000fea0003800200 */
.L_x_44:
[----:B------:R-:W0:Y:S02]  /*0570*/  LDC.64 R2, c[0x0][0x388] ;  /* 0x0000e200ff027b82 */ /* 0x000e240000000a00 */
[----:B0-----:R-:W-:-:S05]  /*0580*/  IMAD.WIDE R4, R4, 0x4, R2 ;  /* 0x0000000404047825 */ /* 0x001fca00078e0202 */
[----:B------:R-:W-:Y:S01]  /*0590*/  STG.E desc[UR4][R4.64], R9 ;  /* 0x0000000904007986 */ /* 0x000fe2000c101904 */
[----:B------:R-:W-:Y:S05]  /*05a0*/  EXIT ;  /* 0x000000000000794d */ /* 0x000fea0003800000 */
        .weak           $__internal_3_$__cuda_sm3x_div_rn_noftz_f32_slowpath
        .type           $__internal_3_$__cuda_sm3x_div_rn_noftz_f32_slowpath,@function
        .size           $__internal_3_$__cuda_sm3x_div_rn_noftz_f32_slowpath,(.L_x_71 - $__internal_3_$__cuda_sm3x_div_rn_noftz_f32_slowpath)
$__internal_3_$__cuda_sm3x_div_rn_noftz_f32_slowpath:
[----:B------:R-:W-:Y:S01]  /*05b0*/  SHF.R.U32.HI R8, RZ, 0x17, R5 ;  /* 0x00000017ff087819 */ /* 0x000fe20000011605 */
[----:B------:R-:W-:Y:S01]  /*05c0*/  BSSY.RECONVERGENT B3, `(.L_x_55) ;  /* 0x0000062000037945 */ /* 0x000fe20003800200 */
[----:B------:R-:W-:Y:S02]  /*05d0*/  SHF.R.U32.HI R7, RZ, 0x17, R2 ;  /* 0x00000017ff077819 */ /* 0x000fe40000011602 */
[----:B------:R-:W-:Y:S02]  /*05e0*/  LOP3.LUT R12, R8, 0xff, RZ, 0xc0, !PT ;  /* 0x000000ff080c7812 */ /* 0x000fe400078ec0ff */
[----:B------:R-:W-:-:S03]  /*05f0*/  LOP3.LUT R10, R7, 0xff, RZ, 0xc0, !PT ;  /* 0x000000ff070a7812 */ /* 0x000fc600078ec0ff */
[----:B------:R-:W-:Y:S02]  /*0600*/  VIADD R9, R12, 0xffffffff ;  /* 0xffffffff0c097836 */ /* 0x000fe40000000000 */
[----:B------:R-:W-:-:S03]  /*0610*/  VIADD R8, R10, 0xffffffff ;  /* 0xffffffff0a087836 */ /* 0x000fc60000000000 */
        /* <DEDUP_REMOVED lines=25> */
[----:B------:R-:W-:Y:S02]  /*07b0*/  @!P1 FFMA R5, R5, 1.84467440737095516160e+19, RZ ;  /* 0x5f80000005059823 */ /* 0x000fe400000000ff */
[----:B------:R-:W-:-:S07]  /*07c0*/  @!P1 VIADD R7, R7, 0x40 ;  /* 0x0000004007079836 */ /* 0x000fce0000000000 */
.L_x_56:
        /* <DEDUP_REMOVED lines=17> */
[----:B------:R-:W-:-:S05]  /*08e0*/  LOP3.LUT R5, R5, 0xff, RZ, 0xc0, !PT ;  /* 0x000000ff05057812 */ /* 0x000fca00078ec0ff */
[----:B------:R-:W-:-:S04]  /*08f0*/  IMAD.IADD R11, R5, 0x1, R8 ;  /* 0x00000001050b7824 */ /* 0x000fc800078e0208 */
        /* <DEDUP_REMOVED lines=28> */
[----:B------:R-:W-:-:S05]  /*0ac0*/  LOP3.LUT R5, R5, R8, RZ, 0xc0, !PT ;  /* 0x0000000805057212 */ /* 0x000fca00078ec0ff */
[----:B------:R-:W-:-:S05]  /*0ad0*/  IMAD.IADD R5, R10, 0x1, R5 ;  /* 0x000000010a057824 */ /* 0x000fca00078e0205 */
[----:B------:R-:W-:Y:S01]  /*0ae0*/  LOP3.LUT R2, R5, R2, RZ, 0xfc, !PT ;  /* 0x0000000205027212 */ /* 0x000fe200078efcff */
[----:B------:R-:W-:Y:S06]  /*0af0*/  BRA `(.L_x_64) ;  /* 0x0000000000107947 */ /* 0x000fec0003800000 */
.L_x_63:
[----:B------:R-:W-:-:S04]  /*0b00*/  LOP3.LUT R2, R2, 0x80000000, RZ, 0xc0, !PT ;  /* 0x8000000002027812 */ /* 0x000fc800078ec0ff */
[----:B------:R-:W-:Y:S01]  /*0b10*/  LOP3.LUT R2, R2, 0x7f800000, RZ, 0xfc, !PT ;  /* 0x7f80000002027812 */ /* 0x000fe200078efcff */
[----:B------:R-:W-:Y:S06]  /*0b20*/  BRA `(.L_x_64) ;  /* 0x0000000000047947 */ /* 0x000fec0003800000 */
.L_x_62:
[----:B------:R-:W-:-:S07]  /*0b30*/  IMAD R2, R8, 0x800000, R2 ;  /* 0x0080000008027824 */ /* 0x000fce00078e0202 */
.L_x_64:
[----:B------:R-:W-:Y:S05]  /*0b40*/  BSYNC.RECONVERGENT B4 ;  /* 0x0000000000047941 */ /* 0x000fea0003800200 */
.L_x_61:
[----:B------:R-:W-:Y:S05]  /*0b50*/  BRA `(.L_x_65) ;  /* 0x0000000000207947 */ /* 0x000fea0003800000 */
.L_x_60:
[----:B------:R-:W-:-:S04]  /*0b60*/  LOP3.LUT R2, R5, 0x80000000, R2, 0x48, !PT ;  /* 0x8000000005027812 */ /* 0x000fc800078e4802 */
[----:B------:R-:W-:Y:S01]  /*0b70*/  LOP3.LUT R2, R2, 0x7f800000, RZ, 0xfc, !PT ;  /* 0x7f80000002027812 */ /* 0x000fe200078efcff */
[----:B------:R-:W-:Y:S06]  /*0b80*/  BRA `(.L_x_65) ;  /* 0x0000000000147947 */ /* 0x000fec0003800000 */
.L_x_59:
[----:B------:R-:W-:Y:S01]  /*0b90*/  LOP3.LUT R2, R5, 0x80000000, R2, 0x48, !PT ;  /* 0x8000000005027812 */ /* 0x000fe200078e4802 */
[----:B------:R-:W-:Y:S06]  /*0ba0*/  BRA `(.L_x_65) ;  /* 0x00000000000c7947 */ /* 0x000fec0003800000 */
.L_x_58:
[----:B------:R-:W0:Y:S01]  /*0bb0*/  MUFU.RSQ R2, -QNAN ;  /* 0xffc0000000027908 */ /* 0x000e220000001400 */
[----:B------:R-:W-:Y:S05]  /*0bc0*/  BRA `(.L_x_65) ;  /* 0x0000000000047947 */ /* 0x000fea0003800000 */
.L_x_57:
[----:B------:R-:W-:-:S07]  /*0bd0*/  FADD.FTZ R2, R2, R5 ;  /* 0x0000000502027221 */ /* 0x000fce0000010000 */
.L_x_65:
[----:B------:R-:W-:Y:S05]  /*0be0*/  BSYNC.RECONVERGENT B3 ;  /* 0x0000000000037941 */ /* 0x000fea0003800200 */
.L_x_55:
[----:B------:R-:W-:-:S04]  /*0bf0*/  IMAD.MOV.U32 R7, RZ, RZ, 0x0 ;  /* 0x00000000ff077424 */ /* 0x000fc800078e00ff */
[----:B0-----:R-:W-:Y:S05]  /*0c00*/  RET.REL.NODEC R6 `(accComplexToArg_kernel_kernel0) ;  /* 0xfffffff006fc7950 */ /* 0x001fea0003c3ffff */
.L_x_66:
        /* <DEDUP_REMOVED lines=15> */
.L_x_71:


//--------------------- .text.accLog_kernel_kernel0 --------------------------
	.section	.text.accLog_kernel_kernel0,"ax",@progbits
	.align	128
        .global         accLog_kernel_kernel0
        .type           accLog_kernel_kernel0,@function
        .size           accLog_kernel_kernel0,(.L_x_77 - accLog_kernel_kernel0)
        .other          accLog_kernel_kernel0,@"STO_CUDA_ENTRY STV_DEFAULT"
accLog_kernel_kernel0:
.text.accLog_kernel_kernel0:
        /* <DEDUP_REMOVED lines=10> */
[----:B-1----:R0:W2:Y:S01]  /*00a0*/  LDG.E R6, desc[UR4][R2.64] ;  /* 0x0000000402067981 */ /* 0x0020a2000c1e1900 */
[----:B------:R-:W-:Y:S01]  /*00b0*/  HFMA2 R8, -RZ, RZ, 1.5048828125, 33.21875 ;  /* 0x3e055027ff087431 */ /* 0x000fe200000001ff */
[----:B0-----:R-:W0:Y:S01]  /*00c0*/  LDC.64 R2, c[0x0][0x390] ;  /* 0x0000e400ff027b82 */ /* 0x001e220000000a00 */
[----:B--2---:R-:W-:-:S04]  /*00d0*/  FSETP.GEU.AND P0, PT, R6, 1.175494350822287508e-38, PT ;  /* 0x008000000600780b */ /* 0x004fc80003f0e000 */
[----:B------:R-:W-:-:S09]  /*00e0*/  FSEL R7, RZ, -23, P0 ;  /* 0xc1b80000ff077808 */ /* 0x000fd20000000000 */
[----:B------:R-:W-:-:S05]  /*00f0*/  @!P0 FMUL R6, R6, 8388608 ;  /* 0x4b00000006068820 */ /* 0x000fca0000400000 */
[C---:B------:R-:W-:Y:S02]  /*0100*/  IADD3 R4, PT, PT, R6.reuse, -0x3f2aaaab, RZ ;  /* 0xc0d5555506047810 */ /* 0x040fe40007ffe0ff */
[----:B------:R-:W-:Y:S02]  /*0110*/  ISETP.GT.U32.AND P0, PT, R6, 0x7f7fffff, PT ;  /* 0x7f7fffff0600780c */ /* 0x000fe40003f04070 */
[----:B------:R-:W-:-:S04]  /*0120*/  LOP3.LUT R5, R4, 0xff800000, RZ, 0xc0, !PT ;  /* 0xff80000004057812 */ /* 0x000fc800078ec0ff */
[----:B------:R-:W-:-:S05]  /*0130*/  IADD3 R4, PT, PT, R6, -R5, RZ ;  /* 0x8000000506047210 */ /* 0x000fca0007ffe0ff */
[----:B------:R-:W-:-:S04]  /*0140*/  FADD R9, R4, -1 ;  /* 0xbf80000004097421 */ /* 0x000fc80000000000 */
[----:B------:R-:W-:Y:S01]  /*0150*/  FFMA R4, R9, -R8, 0.14084610342979431152 ;  /* 0x3e1039f609047423 */ /* 0x000fe20000000808 */
[----:B------:R-:W-:-:S03]  /*0160*/  I2FP.F32.S32 R8, R5 ;  /* 0x0000000500087245 */ /* 0x000fc60000201400 */
[C---:B------:R-:W-:Y:S02]  /*0170*/  FFMA R4, R9.reuse, R4, -0.12148627638816833496 ;  /* 0xbdf8cdcc09047423 */ /* 0x040fe40000000004 */
[----:B------:R-:W-:Y:S02]  /*0180*/  FFMA R7, R8, 1.1920928955078125e-07, R7 ;  /* 0x3400000008077823 */ /* 0x000fe40000000007 */
[----:B------:R-:W-:-:S04]  /*0190*/  FFMA R4, R9, R4, 0.13980610668659210205 ;  /* 0x3e0f295509047423 */ /* 0x000fc80000000004 */
[----:B------:R-:W-:-:S04]  /*01a0*/  FFMA R4, R9, R4, -0.16684235632419586182 ;  /* 0xbe2ad8b909047423 */ /* 0x000fc80000000004 */
[----:B------:R-:W-:-:S04]  /*01b0*/  FFMA R4, R9, R4, 0.20012299716472625732 ;  /* 0x3e4ced0b09047423 */ /* 0x000fc80000000004 */
[----:B------:R-:W-:-:S04]  /*01c0*/  FFMA R4, R9, R4, -0.24999669194221496582 ;  /* 0xbe7fff2209047423 */ /* 0x000fc80000000004 */
[----:B------:R-:W-:-:S04]  /*01d0*/  FFMA R4, R9, R4, 0.33333182334899902344 ;  /* 0x3eaaaa7809047423 */ /* 0x000fc80000000004 */
[----:B------:R-:W-:-:S04]  /*01e0*/  FFMA R4, R9, R4, -0.5 ;  /* 0xbf00000009047423 */ /* 0x000fc80000000004 */
[C---:B------:R-:W-:Y:S02]  /*01f0*/  FMUL R10, R9.reuse, R4 ;  /* 0x00000004090a7220 */ /* 0x040fe40000400000 */
[----:B------:R-:W1:Y:S02]  /*0200*/  LDC.64 R4, c[0x0][0x388] ;  /* 0x0000e200ff047b82 */ /* 0x000e640000000a00 */
[----:B------:R-:W-:Y:S01]  /*0210*/  FFMA R10, R9, R10, R9 ;  /* 0x0000000a090a7223 */ /* 0x000fe20000000009 */
[----:B------:R-:W-:-:S03]  /*0220*/  MOV R9, 0x7f800000 ;  /* 0x7f80000000097802 */ /* 0x000fc60000000f00 */
[----:B------:R-:W-:Y:S02]  /*0230*/  FFMA R7, R7, 0.69314718246459960938, R10 ;  /* 0x3f31721807077823 */ /* 0x000fe4000000000a */
[C---:B------:R-:W-:Y:S01]  /*0240*/  @P0 FFMA R7, R6.reuse, R9, +INF ;  /* 0x7f80000006070423 */ /* 0x040fe20000000009 */
[----:B------:R-:W-:-:S03]  /*0250*/  FSETP.NEU.AND P0, PT, R6, RZ, PT ;  /* 0x000000ff0600720b */ /* 0x000fc60003f0d000 */
[----:B------:R-:W-:-:S05]  /*0260*/  FMUL R7, R7, 0.43429449200630187988 ;  /* 0x3ede5bd907077820 */ /* 0x000fca0000400000 */
[----:B------:R-:W-:-:S05]  /*0270*/  FSEL R7, R7, -INF , P0 ;  /* 0xff80000007077808 */ /* 0x000fca0000000000 */
[----:B0-----:R-:W-:Y:S01]  /*0280*/  FFMA R3, R7, R3, R2 ;  /* 0x0000000307037223 */ /* 0x001fe20000000002 */
[----:B-1----:R-:W-:-:S05]  /*0290*/  IMAD.WIDE R4, R0, 0x4, R4 ;  /* 0x0000000400047825 */ /* 0x002fca00078e0204 */
[----:B------:R-:W-:Y:S01]  /*02a0*/  STG.E desc[UR4][R4.64], R3 ;  /* 0x0000000304007986 */ /* 0x000fe2000c101904 */
[----:B------:R-:W-:Y:S05]  /*02b0*/  EXIT ;  /* 0x000000000000794d */ /* 0x000fea0003800000 */
.L_x_67:
        /* <DEDUP_REMOVED lines=12> */
.L_x_77:


//--------------------- .nv.global.init           --------------------------
	.section	.nv.global.init,"aw",@progbits
	.align	4
.nv.global.init:
	.type		__cudart_i2opi_f,@object
	.size		__cudart_i2opi_f,(.L_0 - __cudart_i2opi_f)
__cudart_i2opi_f:
        /*0000*/ 	.byte	0x41, 0x90, 0x43, 0x3c, 0x99, 0x95, 0x62, 0xdb, 0xc0, 0xdd, 0x34, 0xf5, 0xd1, 0x57, 0x27, 0xfc
        /*0010*/ 	.byte	0x29, 0x15, 0x44, 0x4e, 0x6e, 0x83, 0xf9, 0xa2
.L_0:


//--------------------- .nv.shared.reserved.0     --------------------------
	.section	.nv.shared.reserved.0,"aw",@nobits
	.weak		__nv_reservedSMEM_offset_0_alias
	.size		__nv_reservedSMEM_offset_0_alias, 0, 64
	.other		__nv_reservedSMEM_offset_0_alias,@"STO_CUDA_RESERVED_SHARED STV_DEFAULT"
__nv_reservedSMEM_offset_0_alias:
	.zero		0
	.zero		64


//--------------------- .nv.constant0.accMagPhaseToComplex_kernel_kernel0 --------------------------
	.section	.nv.constant0.accMagPhaseToComplex_kernel_kernel0,"a",@progbits
	.sectionflags	@""
	.align	4
.nv.constant0.accMagPhaseToComplex_kernel_kernel0:
	.zero		924


//--------------------- .nv.constant0.accComplexToMagSquared_kernel_kernel0 --------------------------
	.section	.nv.constant0.accComplexToMagSquared_kernel_kernel0,"a",@progbits
	.sectionflags	@""
	.align	4
.nv.constant0.accComplexToMagSquared_kernel_kernel0:
	.zero		916


//--------------------- .nv.constant0.accComplexToMagPhase_kernel_kernel0 --------------------------
	.section	.nv.constant0.accComplexToMagPhase_kernel_kernel0,"a",@progbits
	.sectionflags	@""
	.align	4
.nv.constant0.accComplexToMagPhase_kernel_kernel0:
	.zero		932


//--------------------- .nv.constant0.accComplexToMag_kernel_kernel0 --------------------------
	.section	.nv.constant0.accComplexToMag_kernel_kernel0,"a",@progbits
	.sectionflags	@""
	.align	4
.nv.constant0.accComplexToMag_kernel_kernel0:
	.zero		916


//--------------------- .nv.constant0.accComplexToArg_kernel_kernel0 --------------------------
	.section	.nv.constant0.accComplexToArg_kernel_kernel0,"a",@progbits
	.sectionflags	@""
	.align	4
.nv.constant0.accComplexToArg_kernel_kernel0:
	.zero		924


//--------------------- .nv.constant0.accLog_kernel_kernel0 --------------------------
	.section	.nv.constant0.accLog_kernel_kernel0,"a",@progbits
	.sectionflags	@""
	.align	4
.nv.constant0.accLog_kernel_kernel0:
	.zero		924


//--------------------- SYMBOLS --------------------------

	.type		.nv.reservedSmem.offset0,@object
	.size		.nv.reservedSmem.offset0,0x4
